//
// Generated by NVIDIA NVVM Compiler
//
// Compiler Build ID: CL-36424714
// Cuda compilation tools, release 13.0, V13.0.88
// Based on NVVM 20.0.0
//

.version 9.0
.target sm_100
.address_size 64

	// .globl	_ZN5cufft3fftEPjPdi
.global .align 32 .b8 tables_direct_d[16384];
.global .align 32 .b8 tables_reverse_d[16384];
.global .align 32 .b8 tables_direct_d64[32768];
.global .align 32 .b8 tables_reverse_d64[32768];
.global .align 4 .b8 Syncin1[24];
.global .align 4 .b8 Syncout1[24];
// _ZZN5cufft3fftEPjPdiE10shared_pre has been demoted
// _ZZN5cufft3fftEPjPdiE10shared_pim has been demoted
// _ZZN5cufft4ifftEPdPjiE10shared_pre has been demoted
// _ZZN5cufft4ifftEPdPjiE10shared_pim has been demoted
// _ZZN5cufft3fftEPmPdiE10shared_pre has been demoted
// _ZZN5cufft3fftEPmPdiE10shared_pim has been demoted
// _ZZN5cufft4ifftEPdPmiE10shared_pre has been demoted
// _ZZN5cufft4ifftEPdPmiE10shared_pim has been demoted

.visible .entry _ZN5cufft3fftEPjPdi(
	.param .u64 .ptr .align 1 _ZN5cufft3fftEPjPdi_param_0,
	.param .u64 .ptr .align 1 _ZN5cufft3fftEPjPdi_param_1,
	.param .u32 _ZN5cufft3fftEPjPdi_param_2
)
.maxntid 64
.minnctapersm 1
{
	.reg .pred 	%p<2>;
	.reg .b32 	%r<100>;
	.reg .b64 	%rd<40>;
	.reg .b64 	%fd<543>;
	// demoted variable
	.shared .align 16 .b8 _ZZN5cufft3fftEPjPdiE10shared_pre[4096];
	// demoted variable
	.shared .align 16 .b8 _ZZN5cufft3fftEPjPdiE10shared_pim[4096];
	ld.param.u64 	%rd1, [_ZN5cufft3fftEPjPdi_param_0];
	ld.param.u64 	%rd2, [_ZN5cufft3fftEPjPdi_param_1];
	ld.param.u32 	%r2, [_ZN5cufft3fftEPjPdi_param_2];
	shr.s32 	%r3, %r2, 3;
	mov.u32 	%r4, %ctaid.x;
	mov.u32 	%r5, %ntid.x;
	mov.u32 	%r6, %tid.x;
	mad.lo.s32 	%r1, %r4, %r5, %r6;
	setp.ge.s32 	%p1, %r1, %r3;
	@%p1 bra 	$L__BB0_2;
	shr.s32 	%r7, %r2, 2;
	cvta.to.global.u64 	%rd3, %rd1;
	cvta.to.global.u64 	%rd4, %rd2;
	shl.b32 	%r8, %r1, 1;
	shl.b32 	%r9, %r1, 6;
	mov.u32 	%r10, _ZZN5cufft3fftEPjPdiE10shared_pre;
	add.s32 	%r11, %r10, %r9;
	mul.wide.s32 	%rd5, %r8, 32;
	add.s64 	%rd6, %rd4, %rd5;
	ld.global.nc.v2.f64 	{%fd1, %fd2}, [%rd6];
	ld.global.nc.v2.f64 	{%fd3, %fd4}, [%rd6+16];
	ld.global.nc.v2.f64 	{%fd5, %fd6}, [%rd6+32];
	ld.global.nc.v2.f64 	{%fd7, %fd8}, [%rd6+48];
	mov.u32 	%r12, _ZZN5cufft3fftEPjPdiE10shared_pim;
	add.s32 	%r13, %r12, %r9;
	ld.global.nc.v2.f64 	{%fd9, %fd10}, [%rd6+4096];
	ld.global.nc.v2.f64 	{%fd11, %fd12}, [%rd6+4112];
	ld.global.nc.v2.f64 	{%fd13, %fd14}, [%rd6+4128];
	ld.global.nc.v2.f64 	{%fd15, %fd16}, [%rd6+4144];
	cvt.rn.f64.s32 	%fd17, %r2;
	rcp.rn.f64 	%fd18, %fd17;
	mul.f64 	%fd19, %fd18, %fd1;
	mul.f64 	%fd20, %fd18, %fd2;
	mul.f64 	%fd21, %fd18, %fd3;
	mul.f64 	%fd22, %fd18, %fd4;
	mul.f64 	%fd23, %fd18, %fd9;
	mul.f64 	%fd24, %fd18, %fd10;
	mul.f64 	%fd25, %fd18, %fd11;
	mul.f64 	%fd26, %fd18, %fd12;
	sub.f64 	%fd27, %fd19, %fd20;
	add.f64 	%fd28, %fd19, %fd20;
	sub.f64 	%fd29, %fd21, %fd22;
	add.f64 	%fd30, %fd21, %fd22;
	sub.f64 	%fd31, %fd23, %fd24;
	add.f64 	%fd32, %fd23, %fd24;
	sub.f64 	%fd33, %fd25, %fd26;
	add.f64 	%fd34, %fd25, %fd26;
	sub.f64 	%fd35, %fd28, %fd30;
	add.f64 	%fd36, %fd28, %fd30;
	sub.f64 	%fd37, %fd32, %fd34;
	add.f64 	%fd38, %fd32, %fd34;
	sub.f64 	%fd39, %fd27, %fd33;
	add.f64 	%fd40, %fd27, %fd33;
	add.f64 	%fd41, %fd29, %fd31;
	sub.f64 	%fd42, %fd31, %fd29;
	mul.f64 	%fd43, %fd18, %fd5;
	mul.f64 	%fd44, %fd18, %fd6;
	mul.f64 	%fd45, %fd18, %fd7;
	mul.f64 	%fd46, %fd18, %fd8;
	mul.f64 	%fd47, %fd18, %fd13;
	mul.f64 	%fd48, %fd18, %fd14;
	mul.f64 	%fd49, %fd18, %fd15;
	mul.f64 	%fd50, %fd18, %fd16;
	sub.f64 	%fd51, %fd43, %fd44;
	add.f64 	%fd52, %fd43, %fd44;
	sub.f64 	%fd53, %fd45, %fd46;
	add.f64 	%fd54, %fd45, %fd46;
	sub.f64 	%fd55, %fd47, %fd48;
	add.f64 	%fd56, %fd47, %fd48;
	sub.f64 	%fd57, %fd49, %fd50;
	add.f64 	%fd58, %fd49, %fd50;
	sub.f64 	%fd59, %fd52, %fd54;
	add.f64 	%fd60, %fd52, %fd54;
	sub.f64 	%fd61, %fd56, %fd58;
	add.f64 	%fd62, %fd56, %fd58;
	sub.f64 	%fd63, %fd51, %fd57;
	add.f64 	%fd64, %fd51, %fd57;
	add.f64 	%fd65, %fd53, %fd55;
	sub.f64 	%fd66, %fd55, %fd53;
	mov.u64 	%rd7, tables_direct_d;
	ld.global.v4.f64 	{%fd67, %fd68, %fd69, %fd70}, [tables_direct_d];
	ld.global.v4.f64 	{%fd71, %fd72, %fd73, %fd74}, [tables_direct_d+32];
	neg.f64 	%fd75, %fd62;
	mul.f64 	%fd76, %fd67, %fd60;
	fma.rn.f64 	%fd77, %fd75, %fd71, %fd76;
	neg.f64 	%fd78, %fd66;
	mul.f64 	%fd79, %fd68, %fd64;
	fma.rn.f64 	%fd80, %fd78, %fd72, %fd79;
	neg.f64 	%fd81, %fd61;
	mul.f64 	%fd82, %fd69, %fd59;
	fma.rn.f64 	%fd83, %fd81, %fd73, %fd82;
	neg.f64 	%fd84, %fd65;
	mul.f64 	%fd85, %fd70, %fd63;
	fma.rn.f64 	%fd86, %fd84, %fd74, %fd85;
	mul.f64 	%fd87, %fd71, %fd60;
	fma.rn.f64 	%fd88, %fd62, %fd67, %fd87;
	mul.f64 	%fd89, %fd72, %fd64;
	fma.rn.f64 	%fd90, %fd66, %fd68, %fd89;
	mul.f64 	%fd91, %fd73, %fd59;
	fma.rn.f64 	%fd92, %fd61, %fd69, %fd91;
	mul.f64 	%fd93, %fd74, %fd63;
	fma.rn.f64 	%fd94, %fd65, %fd70, %fd93;
	sub.f64 	%fd95, %fd36, %fd77;
	sub.f64 	%fd96, %fd40, %fd80;
	sub.f64 	%fd97, %fd35, %fd83;
	sub.f64 	%fd98, %fd39, %fd86;
	sub.f64 	%fd99, %fd38, %fd88;
	sub.f64 	%fd100, %fd42, %fd90;
	sub.f64 	%fd101, %fd37, %fd92;
	sub.f64 	%fd102, %fd41, %fd94;
	add.f64 	%fd103, %fd36, %fd77;
	add.f64 	%fd104, %fd40, %fd80;
	add.f64 	%fd105, %fd35, %fd83;
	add.f64 	%fd106, %fd39, %fd86;
	add.f64 	%fd107, %fd38, %fd88;
	add.f64 	%fd108, %fd42, %fd90;
	add.f64 	%fd109, %fd37, %fd92;
	add.f64 	%fd110, %fd41, %fd94;
	st.shared.v2.f64 	[%r11], {%fd103, %fd104};
	st.shared.v2.f64 	[%r11+16], {%fd105, %fd106};
	st.shared.v2.f64 	[%r13], {%fd107, %fd108};
	st.shared.v2.f64 	[%r13+16], {%fd109, %fd110};
	st.shared.v2.f64 	[%r11+32], {%fd95, %fd96};
	st.shared.v2.f64 	[%r11+48], {%fd97, %fd98};
	st.shared.v2.f64 	[%r13+32], {%fd99, %fd100};
	st.shared.v2.f64 	[%r13+48], {%fd101, %fd102};
	bar.sync 	0;
	shr.u32 	%r14, %r1, 31;
	add.s32 	%r15, %r1, %r14;
	and.b32  	%r16, %r15, -2;
	sub.s32 	%r17, %r1, %r16;
	and.b32  	%r18, %r8, 134217724;
	add.s32 	%r19, %r17, %r18;
	shl.b32 	%r20, %r17, 1;
	add.s32 	%r21, %r20, 2;
	mul.wide.u32 	%rd8, %r21, 32;
	add.s64 	%rd9, %rd7, %rd8;
	ld.global.v4.f64 	{%fd111, %fd112, %fd113, %fd114}, [%rd9];
	ld.global.v4.f64 	{%fd115, %fd116, %fd117, %fd118}, [%rd9+32];
	shl.b32 	%r22, %r19, 5;
	add.s32 	%r23, %r10, %r22;
	ld.shared.v2.f64 	{%fd119, %fd120}, [%r23];
	ld.shared.v2.f64 	{%fd121, %fd122}, [%r23+16];
	add.s32 	%r24, %r12, %r22;
	ld.shared.v2.f64 	{%fd123, %fd124}, [%r24];
	ld.shared.v2.f64 	{%fd125, %fd126}, [%r24+16];
	ld.shared.v2.f64 	{%fd127, %fd128}, [%r23+64];
	ld.shared.v2.f64 	{%fd129, %fd130}, [%r23+80];
	ld.shared.v2.f64 	{%fd131, %fd132}, [%r24+64];
	ld.shared.v2.f64 	{%fd133, %fd134}, [%r24+80];
	neg.f64 	%fd135, %fd131;
	mul.f64 	%fd136, %fd111, %fd127;
	fma.rn.f64 	%fd137, %fd135, %fd115, %fd136;
	neg.f64 	%fd138, %fd132;
	mul.f64 	%fd139, %fd112, %fd128;
	fma.rn.f64 	%fd140, %fd138, %fd116, %fd139;
	neg.f64 	%fd141, %fd133;
	mul.f64 	%fd142, %fd113, %fd129;
	fma.rn.f64 	%fd143, %fd141, %fd117, %fd142;
	neg.f64 	%fd144, %fd134;
	mul.f64 	%fd145, %fd114, %fd130;
	fma.rn.f64 	%fd146, %fd144, %fd118, %fd145;
	mul.f64 	%fd147, %fd115, %fd127;
	fma.rn.f64 	%fd148, %fd131, %fd111, %fd147;
	mul.f64 	%fd149, %fd116, %fd128;
	fma.rn.f64 	%fd150, %fd132, %fd112, %fd149;
	mul.f64 	%fd151, %fd117, %fd129;
	fma.rn.f64 	%fd152, %fd133, %fd113, %fd151;
	mul.f64 	%fd153, %fd118, %fd130;
	fma.rn.f64 	%fd154, %fd134, %fd114, %fd153;
	sub.f64 	%fd155, %fd119, %fd137;
	sub.f64 	%fd156, %fd120, %fd140;
	sub.f64 	%fd157, %fd121, %fd143;
	sub.f64 	%fd158, %fd122, %fd146;
	sub.f64 	%fd159, %fd123, %fd148;
	sub.f64 	%fd160, %fd124, %fd150;
	sub.f64 	%fd161, %fd125, %fd152;
	sub.f64 	%fd162, %fd126, %fd154;
	add.f64 	%fd163, %fd119, %fd137;
	add.f64 	%fd164, %fd120, %fd140;
	add.f64 	%fd165, %fd121, %fd143;
	add.f64 	%fd166, %fd122, %fd146;
	add.f64 	%fd167, %fd123, %fd148;
	add.f64 	%fd168, %fd124, %fd150;
	add.f64 	%fd169, %fd125, %fd152;
	add.f64 	%fd170, %fd126, %fd154;
	st.shared.v2.f64 	[%r23], {%fd163, %fd164};
	st.shared.v2.f64 	[%r23+16], {%fd165, %fd166};
	st.shared.v2.f64 	[%r24], {%fd167, %fd168};
	st.shared.v2.f64 	[%r24+16], {%fd169, %fd170};
	st.shared.v2.f64 	[%r23+64], {%fd155, %fd156};
	st.shared.v2.f64 	[%r23+80], {%fd157, %fd158};
	st.shared.v2.f64 	[%r24+64], {%fd159, %fd160};
	st.shared.v2.f64 	[%r24+80], {%fd161, %fd162};
	bar.sync 	0;
	shr.s32 	%r25, %r1, 31;
	shr.u32 	%r26, %r25, 30;
	add.s32 	%r27, %r1, %r26;
	and.b32  	%r28, %r27, -4;
	sub.s32 	%r29, %r1, %r28;
	and.b32  	%r30, %r8, 134217720;
	add.s32 	%r31, %r29, %r30;
	shl.b32 	%r32, %r29, 1;
	add.s32 	%r33, %r32, 6;
	mul.wide.u32 	%rd10, %r33, 32;
	add.s64 	%rd11, %rd7, %rd10;
	ld.global.v4.f64 	{%fd171, %fd172, %fd173, %fd174}, [%rd11];
	ld.global.v4.f64 	{%fd175, %fd176, %fd177, %fd178}, [%rd11+32];
	shl.b32 	%r34, %r31, 5;
	add.s32 	%r35, %r10, %r34;
	ld.shared.v2.f64 	{%fd179, %fd180}, [%r35];
	ld.shared.v2.f64 	{%fd181, %fd182}, [%r35+16];
	add.s32 	%r36, %r12, %r34;
	ld.shared.v2.f64 	{%fd183, %fd184}, [%r36];
	ld.shared.v2.f64 	{%fd185, %fd186}, [%r36+16];
	ld.shared.v2.f64 	{%fd187, %fd188}, [%r35+128];
	ld.shared.v2.f64 	{%fd189, %fd190}, [%r35+144];
	ld.shared.v2.f64 	{%fd191, %fd192}, [%r36+128];
	ld.shared.v2.f64 	{%fd193, %fd194}, [%r36+144];
	neg.f64 	%fd195, %fd191;
	mul.f64 	%fd196, %fd171, %fd187;
	fma.rn.f64 	%fd197, %fd195, %fd175, %fd196;
	neg.f64 	%fd198, %fd192;
	mul.f64 	%fd199, %fd172, %fd188;
	fma.rn.f64 	%fd200, %fd198, %fd176, %fd199;
	neg.f64 	%fd201, %fd193;
	mul.f64 	%fd202, %fd173, %fd189;
	fma.rn.f64 	%fd203, %fd201, %fd177, %fd202;
	neg.f64 	%fd204, %fd194;
	mul.f64 	%fd205, %fd174, %fd190;
	fma.rn.f64 	%fd206, %fd204, %fd178, %fd205;
	mul.f64 	%fd207, %fd175, %fd187;
	fma.rn.f64 	%fd208, %fd191, %fd171, %fd207;
	mul.f64 	%fd209, %fd176, %fd188;
	fma.rn.f64 	%fd210, %fd192, %fd172, %fd209;
	mul.f64 	%fd211, %fd177, %fd189;
	fma.rn.f64 	%fd212, %fd193, %fd173, %fd211;
	mul.f64 	%fd213, %fd178, %fd190;
	fma.rn.f64 	%fd214, %fd194, %fd174, %fd213;
	sub.f64 	%fd215, %fd179, %fd197;
	sub.f64 	%fd216, %fd180, %fd200;
	sub.f64 	%fd217, %fd181, %fd203;
	sub.f64 	%fd218, %fd182, %fd206;
	sub.f64 	%fd219, %fd183, %fd208;
	sub.f64 	%fd220, %fd184, %fd210;
	sub.f64 	%fd221, %fd185, %fd212;
	sub.f64 	%fd222, %fd186, %fd214;
	add.f64 	%fd223, %fd179, %fd197;
	add.f64 	%fd224, %fd180, %fd200;
	add.f64 	%fd225, %fd181, %fd203;
	add.f64 	%fd226, %fd182, %fd206;
	add.f64 	%fd227, %fd183, %fd208;
	add.f64 	%fd228, %fd184, %fd210;
	add.f64 	%fd229, %fd185, %fd212;
	add.f64 	%fd230, %fd186, %fd214;
	st.shared.v2.f64 	[%r35], {%fd223, %fd224};
	st.shared.v2.f64 	[%r35+16], {%fd225, %fd226};
	st.shared.v2.f64 	[%r36], {%fd227, %fd228};
	st.shared.v2.f64 	[%r36+16], {%fd229, %fd230};
	st.shared.v2.f64 	[%r35+128], {%fd215, %fd216};
	st.shared.v2.f64 	[%r35+144], {%fd217, %fd218};
	st.shared.v2.f64 	[%r36+128], {%fd219, %fd220};
	st.shared.v2.f64 	[%r36+144], {%fd221, %fd222};
	bar.sync 	0;
	shr.u32 	%r37, %r25, 29;
	add.s32 	%r38, %r1, %r37;
	and.b32  	%r39, %r38, -8;
	sub.s32 	%r40, %r1, %r39;
	and.b32  	%r41, %r8, 134217712;
	add.s32 	%r42, %r40, %r41;
	shl.b32 	%r43, %r40, 1;
	add.s32 	%r44, %r43, 14;
	mul.wide.u32 	%rd12, %r44, 32;
	add.s64 	%rd13, %rd7, %rd12;
	ld.global.v4.f64 	{%fd231, %fd232, %fd233, %fd234}, [%rd13];
	ld.global.v4.f64 	{%fd235, %fd236, %fd237, %fd238}, [%rd13+32];
	shl.b32 	%r45, %r42, 5;
	add.s32 	%r46, %r10, %r45;
	ld.shared.v2.f64 	{%fd239, %fd240}, [%r46];
	ld.shared.v2.f64 	{%fd241, %fd242}, [%r46+16];
	add.s32 	%r47, %r12, %r45;
	ld.shared.v2.f64 	{%fd243, %fd244}, [%r47];
	ld.shared.v2.f64 	{%fd245, %fd246}, [%r47+16];
	ld.shared.v2.f64 	{%fd247, %fd248}, [%r46+256];
	ld.shared.v2.f64 	{%fd249, %fd250}, [%r46+272];
	ld.shared.v2.f64 	{%fd251, %fd252}, [%r47+256];
	ld.shared.v2.f64 	{%fd253, %fd254}, [%r47+272];
	neg.f64 	%fd255, %fd251;
	mul.f64 	%fd256, %fd231, %fd247;
	fma.rn.f64 	%fd257, %fd255, %fd235, %fd256;
	neg.f64 	%fd258, %fd252;
	mul.f64 	%fd259, %fd232, %fd248;
	fma.rn.f64 	%fd260, %fd258, %fd236, %fd259;
	neg.f64 	%fd261, %fd253;
	mul.f64 	%fd262, %fd233, %fd249;
	fma.rn.f64 	%fd263, %fd261, %fd237, %fd262;
	neg.f64 	%fd264, %fd254;
	mul.f64 	%fd265, %fd234, %fd250;
	fma.rn.f64 	%fd266, %fd264, %fd238, %fd265;
	mul.f64 	%fd267, %fd235, %fd247;
	fma.rn.f64 	%fd268, %fd251, %fd231, %fd267;
	mul.f64 	%fd269, %fd236, %fd248;
	fma.rn.f64 	%fd270, %fd252, %fd232, %fd269;
	mul.f64 	%fd271, %fd237, %fd249;
	fma.rn.f64 	%fd272, %fd253, %fd233, %fd271;
	mul.f64 	%fd273, %fd238, %fd250;
	fma.rn.f64 	%fd274, %fd254, %fd234, %fd273;
	sub.f64 	%fd275, %fd239, %fd257;
	sub.f64 	%fd276, %fd240, %fd260;
	sub.f64 	%fd277, %fd241, %fd263;
	sub.f64 	%fd278, %fd242, %fd266;
	sub.f64 	%fd279, %fd243, %fd268;
	sub.f64 	%fd280, %fd244, %fd270;
	sub.f64 	%fd281, %fd245, %fd272;
	sub.f64 	%fd282, %fd246, %fd274;
	add.f64 	%fd283, %fd239, %fd257;
	add.f64 	%fd284, %fd240, %fd260;
	add.f64 	%fd285, %fd241, %fd263;
	add.f64 	%fd286, %fd242, %fd266;
	add.f64 	%fd287, %fd243, %fd268;
	add.f64 	%fd288, %fd244, %fd270;
	add.f64 	%fd289, %fd245, %fd272;
	add.f64 	%fd290, %fd246, %fd274;
	st.shared.v2.f64 	[%r46], {%fd283, %fd284};
	st.shared.v2.f64 	[%r46+16], {%fd285, %fd286};
	st.shared.v2.f64 	[%r47], {%fd287, %fd288};
	st.shared.v2.f64 	[%r47+16], {%fd289, %fd290};
	st.shared.v2.f64 	[%r46+256], {%fd275, %fd276};
	st.shared.v2.f64 	[%r46+272], {%fd277, %fd278};
	st.shared.v2.f64 	[%r47+256], {%fd279, %fd280};
	st.shared.v2.f64 	[%r47+272], {%fd281, %fd282};
	bar.sync 	0;
	shr.u32 	%r48, %r25, 28;
	add.s32 	%r49, %r1, %r48;
	and.b32  	%r50, %r49, -16;
	sub.s32 	%r51, %r1, %r50;
	and.b32  	%r52, %r8, 134217696;
	add.s32 	%r53, %r51, %r52;
	shl.b32 	%r54, %r51, 1;
	add.s32 	%r55, %r54, 30;
	mul.wide.u32 	%rd14, %r55, 32;
	add.s64 	%rd15, %rd7, %rd14;
	ld.global.v4.f64 	{%fd291, %fd292, %fd293, %fd294}, [%rd15];
	ld.global.v4.f64 	{%fd295, %fd296, %fd297, %fd298}, [%rd15+32];
	shl.b32 	%r56, %r53, 5;
	add.s32 	%r57, %r10, %r56;
	ld.shared.v2.f64 	{%fd299, %fd300}, [%r57];
	ld.shared.v2.f64 	{%fd301, %fd302}, [%r57+16];
	add.s32 	%r58, %r12, %r56;
	ld.shared.v2.f64 	{%fd303, %fd304}, [%r58];
	ld.shared.v2.f64 	{%fd305, %fd306}, [%r58+16];
	ld.shared.v2.f64 	{%fd307, %fd308}, [%r57+512];
	ld.shared.v2.f64 	{%fd309, %fd310}, [%r57+528];
	ld.shared.v2.f64 	{%fd311, %fd312}, [%r58+512];
	ld.shared.v2.f64 	{%fd313, %fd314}, [%r58+528];
	neg.f64 	%fd315, %fd311;
	mul.f64 	%fd316, %fd291, %fd307;
	fma.rn.f64 	%fd317, %fd315, %fd295, %fd316;
	neg.f64 	%fd318, %fd312;
	mul.f64 	%fd319, %fd292, %fd308;
	fma.rn.f64 	%fd320, %fd318, %fd296, %fd319;
	neg.f64 	%fd321, %fd313;
	mul.f64 	%fd322, %fd293, %fd309;
	fma.rn.f64 	%fd323, %fd321, %fd297, %fd322;
	neg.f64 	%fd324, %fd314;
	mul.f64 	%fd325, %fd294, %fd310;
	fma.rn.f64 	%fd326, %fd324, %fd298, %fd325;
	mul.f64 	%fd327, %fd295, %fd307;
	fma.rn.f64 	%fd328, %fd311, %fd291, %fd327;
	mul.f64 	%fd329, %fd296, %fd308;
	fma.rn.f64 	%fd330, %fd312, %fd292, %fd329;
	mul.f64 	%fd331, %fd297, %fd309;
	fma.rn.f64 	%fd332, %fd313, %fd293, %fd331;
	mul.f64 	%fd333, %fd298, %fd310;
	fma.rn.f64 	%fd334, %fd314, %fd294, %fd333;
	sub.f64 	%fd335, %fd299, %fd317;
	sub.f64 	%fd336, %fd300, %fd320;
	sub.f64 	%fd337, %fd301, %fd323;
	sub.f64 	%fd338, %fd302, %fd326;
	sub.f64 	%fd339, %fd303, %fd328;
	sub.f64 	%fd340, %fd304, %fd330;
	sub.f64 	%fd341, %fd305, %fd332;
	sub.f64 	%fd342, %fd306, %fd334;
	add.f64 	%fd343, %fd299, %fd317;
	add.f64 	%fd344, %fd300, %fd320;
	add.f64 	%fd345, %fd301, %fd323;
	add.f64 	%fd346, %fd302, %fd326;
	add.f64 	%fd347, %fd303, %fd328;
	add.f64 	%fd348, %fd304, %fd330;
	add.f64 	%fd349, %fd305, %fd332;
	add.f64 	%fd350, %fd306, %fd334;
	st.shared.v2.f64 	[%r57], {%fd343, %fd344};
	st.shared.v2.f64 	[%r57+16], {%fd345, %fd346};
	st.shared.v2.f64 	[%r58], {%fd347, %fd348};
	st.shared.v2.f64 	[%r58+16], {%fd349, %fd350};
	st.shared.v2.f64 	[%r57+512], {%fd335, %fd336};
	st.shared.v2.f64 	[%r57+528], {%fd337, %fd338};
	st.shared.v2.f64 	[%r58+512], {%fd339, %fd340};
	st.shared.v2.f64 	[%r58+528], {%fd341, %fd342};
	bar.sync 	0;
	shr.u32 	%r59, %r25, 27;
	add.s32 	%r60, %r1, %r59;
	and.b32  	%r61, %r60, -32;
	sub.s32 	%r62, %r1, %r61;
	and.b32  	%r63, %r8, 134217664;
	add.s32 	%r64, %r62, %r63;
	shl.b32 	%r65, %r62, 1;
	add.s32 	%r66, %r65, 62;
	mul.wide.u32 	%rd16, %r66, 32;
	add.s64 	%rd17, %rd7, %rd16;
	ld.global.v4.f64 	{%fd351, %fd352, %fd353, %fd354}, [%rd17];
	ld.global.v4.f64 	{%fd355, %fd356, %fd357, %fd358}, [%rd17+32];
	shl.b32 	%r67, %r64, 5;
	add.s32 	%r68, %r10, %r67;
	ld.shared.v2.f64 	{%fd359, %fd360}, [%r68];
	ld.shared.v2.f64 	{%fd361, %fd362}, [%r68+16];
	add.s32 	%r69, %r12, %r67;
	ld.shared.v2.f64 	{%fd363, %fd364}, [%r69];
	ld.shared.v2.f64 	{%fd365, %fd366}, [%r69+16];
	ld.shared.v2.f64 	{%fd367, %fd368}, [%r68+1024];
	ld.shared.v2.f64 	{%fd369, %fd370}, [%r68+1040];
	ld.shared.v2.f64 	{%fd371, %fd372}, [%r69+1024];
	ld.shared.v2.f64 	{%fd373, %fd374}, [%r69+1040];
	neg.f64 	%fd375, %fd371;
	mul.f64 	%fd376, %fd351, %fd367;
	fma.rn.f64 	%fd377, %fd375, %fd355, %fd376;
	neg.f64 	%fd378, %fd372;
	mul.f64 	%fd379, %fd352, %fd368;
	fma.rn.f64 	%fd380, %fd378, %fd356, %fd379;
	neg.f64 	%fd381, %fd373;
	mul.f64 	%fd382, %fd353, %fd369;
	fma.rn.f64 	%fd383, %fd381, %fd357, %fd382;
	neg.f64 	%fd384, %fd374;
	mul.f64 	%fd385, %fd354, %fd370;
	fma.rn.f64 	%fd386, %fd384, %fd358, %fd385;
	mul.f64 	%fd387, %fd355, %fd367;
	fma.rn.f64 	%fd388, %fd371, %fd351, %fd387;
	mul.f64 	%fd389, %fd356, %fd368;
	fma.rn.f64 	%fd390, %fd372, %fd352, %fd389;
	mul.f64 	%fd391, %fd357, %fd369;
	fma.rn.f64 	%fd392, %fd373, %fd353, %fd391;
	mul.f64 	%fd393, %fd358, %fd370;
	fma.rn.f64 	%fd394, %fd374, %fd354, %fd393;
	sub.f64 	%fd395, %fd359, %fd377;
	sub.f64 	%fd396, %fd360, %fd380;
	sub.f64 	%fd397, %fd361, %fd383;
	sub.f64 	%fd398, %fd362, %fd386;
	sub.f64 	%fd399, %fd363, %fd388;
	sub.f64 	%fd400, %fd364, %fd390;
	sub.f64 	%fd401, %fd365, %fd392;
	sub.f64 	%fd402, %fd366, %fd394;
	add.f64 	%fd403, %fd359, %fd377;
	add.f64 	%fd404, %fd360, %fd380;
	add.f64 	%fd405, %fd361, %fd383;
	add.f64 	%fd406, %fd362, %fd386;
	add.f64 	%fd407, %fd363, %fd388;
	add.f64 	%fd408, %fd364, %fd390;
	add.f64 	%fd409, %fd365, %fd392;
	add.f64 	%fd410, %fd366, %fd394;
	st.shared.v2.f64 	[%r68], {%fd403, %fd404};
	st.shared.v2.f64 	[%r68+16], {%fd405, %fd406};
	st.shared.v2.f64 	[%r69], {%fd407, %fd408};
	st.shared.v2.f64 	[%r69+16], {%fd409, %fd410};
	st.shared.v2.f64 	[%r68+1024], {%fd395, %fd396};
	st.shared.v2.f64 	[%r68+1040], {%fd397, %fd398};
	st.shared.v2.f64 	[%r69+1024], {%fd399, %fd400};
	st.shared.v2.f64 	[%r69+1040], {%fd401, %fd402};
	bar.sync 	0;
	shr.u32 	%r70, %r25, 26;
	add.s32 	%r71, %r1, %r70;
	and.b32  	%r72, %r71, -64;
	sub.s32 	%r73, %r1, %r72;
	and.b32  	%r74, %r8, 134217600;
	add.s32 	%r75, %r73, %r74;
	shl.b32 	%r76, %r73, 1;
	add.s32 	%r77, %r76, 126;
	mul.wide.u32 	%rd18, %r77, 32;
	add.s64 	%rd19, %rd7, %rd18;
	ld.global.v4.f64 	{%fd411, %fd412, %fd413, %fd414}, [%rd19];
	ld.global.v4.f64 	{%fd415, %fd416, %fd417, %fd418}, [%rd19+32];
	shl.b32 	%r78, %r75, 5;
	add.s32 	%r79, %r10, %r78;
	ld.shared.v2.f64 	{%fd419, %fd420}, [%r79];
	ld.shared.v2.f64 	{%fd421, %fd422}, [%r79+16];
	add.s32 	%r80, %r12, %r78;
	ld.shared.v2.f64 	{%fd423, %fd424}, [%r80];
	ld.shared.v2.f64 	{%fd425, %fd426}, [%r80+16];
	ld.shared.v2.f64 	{%fd427, %fd428}, [%r79+2048];
	ld.shared.v2.f64 	{%fd429, %fd430}, [%r79+2064];
	ld.shared.v2.f64 	{%fd431, %fd432}, [%r80+2048];
	ld.shared.v2.f64 	{%fd433, %fd434}, [%r80+2064];
	neg.f64 	%fd435, %fd431;
	mul.f64 	%fd436, %fd411, %fd427;
	fma.rn.f64 	%fd437, %fd435, %fd415, %fd436;
	neg.f64 	%fd438, %fd432;
	mul.f64 	%fd439, %fd412, %fd428;
	fma.rn.f64 	%fd440, %fd438, %fd416, %fd439;
	neg.f64 	%fd441, %fd433;
	mul.f64 	%fd442, %fd413, %fd429;
	fma.rn.f64 	%fd443, %fd441, %fd417, %fd442;
	neg.f64 	%fd444, %fd434;
	mul.f64 	%fd445, %fd414, %fd430;
	fma.rn.f64 	%fd446, %fd444, %fd418, %fd445;
	mul.f64 	%fd447, %fd415, %fd427;
	fma.rn.f64 	%fd448, %fd431, %fd411, %fd447;
	mul.f64 	%fd449, %fd416, %fd428;
	fma.rn.f64 	%fd450, %fd432, %fd412, %fd449;
	mul.f64 	%fd451, %fd417, %fd429;
	fma.rn.f64 	%fd452, %fd433, %fd413, %fd451;
	mul.f64 	%fd453, %fd418, %fd430;
	fma.rn.f64 	%fd454, %fd434, %fd414, %fd453;
	sub.f64 	%fd455, %fd419, %fd437;
	sub.f64 	%fd456, %fd420, %fd440;
	sub.f64 	%fd457, %fd421, %fd443;
	sub.f64 	%fd458, %fd422, %fd446;
	sub.f64 	%fd459, %fd423, %fd448;
	sub.f64 	%fd460, %fd424, %fd450;
	sub.f64 	%fd461, %fd425, %fd452;
	sub.f64 	%fd462, %fd426, %fd454;
	add.f64 	%fd463, %fd419, %fd437;
	add.f64 	%fd464, %fd420, %fd440;
	add.f64 	%fd465, %fd421, %fd443;
	add.f64 	%fd466, %fd422, %fd446;
	add.f64 	%fd467, %fd423, %fd448;
	add.f64 	%fd468, %fd424, %fd450;
	add.f64 	%fd469, %fd425, %fd452;
	add.f64 	%fd470, %fd426, %fd454;
	st.shared.v2.f64 	[%r79], {%fd463, %fd464};
	st.shared.v2.f64 	[%r79+16], {%fd465, %fd466};
	st.shared.v2.f64 	[%r80], {%fd467, %fd468};
	st.shared.v2.f64 	[%r80+16], {%fd469, %fd470};
	st.shared.v2.f64 	[%r79+2048], {%fd455, %fd456};
	st.shared.v2.f64 	[%r79+2064], {%fd457, %fd458};
	st.shared.v2.f64 	[%r80+2048], {%fd459, %fd460};
	st.shared.v2.f64 	[%r80+2064], {%fd461, %fd462};
	bar.sync 	0;
	add.s32 	%r81, %r8, %r7;
	shl.b32 	%r82, %r81, 1;
	add.s32 	%r83, %r82, -2;
	ld.shared.v2.f64 	{%fd471, %fd472}, [%r11];
	ld.shared.v2.f64 	{%fd473, %fd474}, [%r11+16];
	ld.shared.v2.f64 	{%fd475, %fd476}, [%r13];
	ld.shared.v2.f64 	{%fd477, %fd478}, [%r13+16];
	mul.wide.s32 	%rd20, %r83, 32;
	add.s64 	%rd21, %rd7, %rd20;
	ld.global.v4.f64 	{%fd479, %fd480, %fd481, %fd482}, [%rd21];
	ld.global.v4.f64 	{%fd483, %fd484, %fd485, %fd486}, [%rd21+32];
	mul.f64 	%fd487, %fd471, %fd479;
	mul.f64 	%fd488, %fd472, %fd480;
	mul.f64 	%fd489, %fd473, %fd481;
	mul.f64 	%fd490, %fd474, %fd482;
	mul.f64 	%fd491, %fd471, %fd483;
	mul.f64 	%fd492, %fd472, %fd484;
	mul.f64 	%fd493, %fd473, %fd485;
	mul.f64 	%fd494, %fd474, %fd486;
	neg.f64 	%fd495, %fd475;
	fma.rn.f64 	%fd496, %fd495, %fd483, %fd487;
	neg.f64 	%fd497, %fd476;
	fma.rn.f64 	%fd498, %fd497, %fd484, %fd488;
	neg.f64 	%fd499, %fd477;
	fma.rn.f64 	%fd500, %fd499, %fd485, %fd489;
	neg.f64 	%fd501, %fd478;
	fma.rn.f64 	%fd502, %fd501, %fd486, %fd490;
	fma.rn.f64 	%fd503, %fd475, %fd479, %fd491;
	fma.rn.f64 	%fd504, %fd476, %fd480, %fd492;
	fma.rn.f64 	%fd505, %fd477, %fd481, %fd493;
	fma.rn.f64 	%fd506, %fd478, %fd482, %fd494;
	cvt.rzi.s64.f64 	%rd22, %fd496;
	cvt.u32.u64 	%r84, %rd22;
	cvt.rzi.s64.f64 	%rd23, %fd498;
	cvt.u32.u64 	%r85, %rd23;
	cvt.rzi.s64.f64 	%rd24, %fd500;
	cvt.u32.u64 	%r86, %rd24;
	cvt.rzi.s64.f64 	%rd25, %fd502;
	cvt.u32.u64 	%r87, %rd25;
	mul.wide.s32 	%rd26, %r8, 16;
	add.s64 	%rd27, %rd3, %rd26;
	st.global.v4.u32 	[%rd27], {%r84, %r85, %r86, %r87};
	cvt.rzi.s64.f64 	%rd28, %fd503;
	cvt.u32.u64 	%r88, %rd28;
	cvt.rzi.s64.f64 	%rd29, %fd504;
	cvt.u32.u64 	%r89, %rd29;
	cvt.rzi.s64.f64 	%rd30, %fd505;
	cvt.u32.u64 	%r90, %rd30;
	cvt.rzi.s64.f64 	%rd31, %fd506;
	cvt.u32.u64 	%r91, %rd31;
	st.global.v4.u32 	[%rd27+2048], {%r88, %r89, %r90, %r91};
	ld.shared.v2.f64 	{%fd507, %fd508}, [%r11+32];
	ld.shared.v2.f64 	{%fd509, %fd510}, [%r11+48];
	ld.shared.v2.f64 	{%fd511, %fd512}, [%r13+32];
	ld.shared.v2.f64 	{%fd513, %fd514}, [%r13+48];
	ld.global.v4.f64 	{%fd515, %fd516, %fd517, %fd518}, [%rd21+64];
	ld.global.v4.f64 	{%fd519, %fd520, %fd521, %fd522}, [%rd21+96];
	mul.f64 	%fd523, %fd507, %fd515;
	mul.f64 	%fd524, %fd508, %fd516;
	mul.f64 	%fd525, %fd509, %fd517;
	mul.f64 	%fd526, %fd510, %fd518;
	mul.f64 	%fd527, %fd507, %fd519;
	mul.f64 	%fd528, %fd508, %fd520;
	mul.f64 	%fd529, %fd509, %fd521;
	mul.f64 	%fd530, %fd510, %fd522;
	neg.f64 	%fd531, %fd511;
	fma.rn.f64 	%fd532, %fd531, %fd519, %fd523;
	neg.f64 	%fd533, %fd512;
	fma.rn.f64 	%fd534, %fd533, %fd520, %fd524;
	neg.f64 	%fd535, %fd513;
	fma.rn.f64 	%fd536, %fd535, %fd521, %fd525;
	neg.f64 	%fd537, %fd514;
	fma.rn.f64 	%fd538, %fd537, %fd522, %fd526;
	fma.rn.f64 	%fd539, %fd511, %fd515, %fd527;
	fma.rn.f64 	%fd540, %fd512, %fd516, %fd528;
	fma.rn.f64 	%fd541, %fd513, %fd517, %fd529;
	fma.rn.f64 	%fd542, %fd514, %fd518, %fd530;
	cvt.rzi.s64.f64 	%rd32, %fd532;
	cvt.u32.u64 	%r92, %rd32;
	cvt.rzi.s64.f64 	%rd33, %fd534;
	cvt.u32.u64 	%r93, %rd33;
	cvt.rzi.s64.f64 	%rd34, %fd536;
	cvt.u32.u64 	%r94, %rd34;
	cvt.rzi.s64.f64 	%rd35, %fd538;
	cvt.u32.u64 	%r95, %rd35;
	st.global.v4.u32 	[%rd27+16], {%r92, %r93, %r94, %r95};
	cvt.rzi.s64.f64 	%rd36, %fd539;
	cvt.u32.u64 	%r96, %rd36;
	cvt.rzi.s64.f64 	%rd37, %fd540;
	cvt.u32.u64 	%r97, %rd37;
	cvt.rzi.s64.f64 	%rd38, %fd541;
	cvt.u32.u64 	%r98, %rd38;
	cvt.rzi.s64.f64 	%rd39, %fd542;
	cvt.u32.u64 	%r99, %rd39;
	st.global.v4.u32 	[%rd27+2064], {%r96, %r97, %r98, %r99};
$L__BB0_2:
	ret;

}
	// .globl	_ZN5cufft4ifftEPdPji
.visible .entry _ZN5cufft4ifftEPdPji(
	.param .u64 .ptr .align 1 _ZN5cufft4ifftEPdPji_param_0,
	.param .u64 .ptr .align 1 _ZN5cufft4ifftEPdPji_param_1,
	.param .u32 _ZN5cufft4ifftEPdPji_param_2
)
.maxntid 64
.minnctapersm 1
{
	.reg .pred 	%p<2>;
	.reg .b32 	%r<104>;
	.reg .b64 	%rd<26>;
	.reg .b64 	%fd<525>;
	// demoted variable
	.shared .align 16 .b8 _ZZN5cufft4ifftEPdPjiE10shared_pre[4096];
	// demoted variable
	.shared .align 16 .b8 _ZZN5cufft4ifftEPdPjiE10shared_pim[4096];
	ld.param.u64 	%rd1, [_ZN5cufft4ifftEPdPji_param_0];
	ld.param.u64 	%rd2, [_ZN5cufft4ifftEPdPji_param_1];
	ld.param.u32 	%r2, [_ZN5cufft4ifftEPdPji_param_2];
	shr.s32 	%r3, %r2, 3;
	mov.u32 	%r4, %ctaid.x;
	mov.u32 	%r5, %ntid.x;
	mov.u32 	%r6, %tid.x;
	mad.lo.s32 	%r1, %r4, %r5, %r6;
	setp.ge.s32 	%p1, %r1, %r3;
	@%p1 bra 	$L__BB1_2;
	cvta.to.global.u64 	%rd3, %rd1;
	cvta.to.global.u64 	%rd4, %rd2;
	shl.b32 	%r7, %r1, 1;
	mul.wide.s32 	%rd5, %r7, 16;
	add.s64 	%rd6, %rd4, %rd5;
	ld.global.nc.v4.u32 	{%r8, %r9, %r10, %r11}, [%rd6];
	cvt.rn.f64.s32 	%fd1, %r8;
	cvt.rn.f64.s32 	%fd2, %r9;
	cvt.rn.f64.s32 	%fd3, %r10;
	cvt.rn.f64.s32 	%fd4, %r11;
	shl.b32 	%r12, %r1, 6;
	mov.u32 	%r13, _ZZN5cufft4ifftEPdPjiE10shared_pre;
	add.s32 	%r14, %r13, %r12;
	ld.global.nc.v4.u32 	{%r15, %r16, %r17, %r18}, [%rd6+16];
	cvt.rn.f64.s32 	%fd5, %r15;
	cvt.rn.f64.s32 	%fd6, %r16;
	cvt.rn.f64.s32 	%fd7, %r17;
	cvt.rn.f64.s32 	%fd8, %r18;
	ld.global.nc.v4.u32 	{%r19, %r20, %r21, %r22}, [%rd6+2048];
	cvt.rn.f64.s32 	%fd9, %r19;
	cvt.rn.f64.s32 	%fd10, %r20;
	cvt.rn.f64.s32 	%fd11, %r21;
	cvt.rn.f64.s32 	%fd12, %r22;
	mov.u32 	%r23, _ZZN5cufft4ifftEPdPjiE10shared_pim;
	add.s32 	%r24, %r23, %r12;
	ld.global.nc.v4.u32 	{%r25, %r26, %r27, %r28}, [%rd6+2064];
	cvt.rn.f64.s32 	%fd13, %r25;
	cvt.rn.f64.s32 	%fd14, %r26;
	cvt.rn.f64.s32 	%fd15, %r27;
	cvt.rn.f64.s32 	%fd16, %r28;
	shl.b32 	%r29, %r1, 2;
	mul.wide.s32 	%rd7, %r29, 32;
	mov.u64 	%rd8, tables_reverse_d;
	add.s64 	%rd9, %rd8, %rd7;
	ld.global.v4.f64 	{%fd17, %fd18, %fd19, %fd20}, [%rd9];
	ld.global.v4.f64 	{%fd21, %fd22, %fd23, %fd24}, [%rd9+32];
	mul.f64 	%fd25, %fd17, %fd1;
	mul.f64 	%fd26, %fd18, %fd2;
	mul.f64 	%fd27, %fd19, %fd3;
	mul.f64 	%fd28, %fd20, %fd4;
	mul.f64 	%fd29, %fd21, %fd1;
	mul.f64 	%fd30, %fd22, %fd2;
	mul.f64 	%fd31, %fd23, %fd3;
	mul.f64 	%fd32, %fd24, %fd4;
	neg.f64 	%fd33, %fd9;
	fma.rn.f64 	%fd34, %fd33, %fd21, %fd25;
	neg.f64 	%fd35, %fd10;
	fma.rn.f64 	%fd36, %fd35, %fd22, %fd26;
	neg.f64 	%fd37, %fd11;
	fma.rn.f64 	%fd38, %fd37, %fd23, %fd27;
	neg.f64 	%fd39, %fd12;
	fma.rn.f64 	%fd40, %fd39, %fd24, %fd28;
	fma.rn.f64 	%fd41, %fd9, %fd17, %fd29;
	fma.rn.f64 	%fd42, %fd10, %fd18, %fd30;
	fma.rn.f64 	%fd43, %fd11, %fd19, %fd31;
	fma.rn.f64 	%fd44, %fd12, %fd20, %fd32;
	st.shared.v2.f64 	[%r14], {%fd34, %fd36};
	st.shared.v2.f64 	[%r14+16], {%fd38, %fd40};
	st.shared.v2.f64 	[%r24], {%fd41, %fd42};
	st.shared.v2.f64 	[%r24+16], {%fd43, %fd44};
	ld.global.v4.f64 	{%fd45, %fd46, %fd47, %fd48}, [%rd9+64];
	ld.global.v4.f64 	{%fd49, %fd50, %fd51, %fd52}, [%rd9+96];
	mul.f64 	%fd53, %fd45, %fd5;
	mul.f64 	%fd54, %fd46, %fd6;
	mul.f64 	%fd55, %fd47, %fd7;
	mul.f64 	%fd56, %fd48, %fd8;
	mul.f64 	%fd57, %fd49, %fd5;
	mul.f64 	%fd58, %fd50, %fd6;
	mul.f64 	%fd59, %fd51, %fd7;
	mul.f64 	%fd60, %fd52, %fd8;
	neg.f64 	%fd61, %fd13;
	fma.rn.f64 	%fd62, %fd61, %fd49, %fd53;
	neg.f64 	%fd63, %fd14;
	fma.rn.f64 	%fd64, %fd63, %fd50, %fd54;
	neg.f64 	%fd65, %fd15;
	fma.rn.f64 	%fd66, %fd65, %fd51, %fd55;
	neg.f64 	%fd67, %fd16;
	fma.rn.f64 	%fd68, %fd67, %fd52, %fd56;
	fma.rn.f64 	%fd69, %fd13, %fd45, %fd57;
	fma.rn.f64 	%fd70, %fd14, %fd46, %fd58;
	fma.rn.f64 	%fd71, %fd15, %fd47, %fd59;
	fma.rn.f64 	%fd72, %fd16, %fd48, %fd60;
	st.shared.v2.f64 	[%r14+32], {%fd62, %fd64};
	st.shared.v2.f64 	[%r14+48], {%fd66, %fd68};
	st.shared.v2.f64 	[%r24+32], {%fd69, %fd70};
	st.shared.v2.f64 	[%r24+48], {%fd71, %fd72};
	shr.s32 	%r30, %r1, 31;
	shr.u32 	%r31, %r30, 26;
	add.s32 	%r32, %r1, %r31;
	and.b32  	%r33, %r32, -64;
	sub.s32 	%r34, %r1, %r33;
	and.b32  	%r35, %r7, 134217600;
	add.s32 	%r36, %r34, %r35;
	shl.b32 	%r37, %r34, 1;
	add.s32 	%r38, %r2, %r37;
	add.s32 	%r39, %r38, -256;
	bar.sync 	0;
	mul.wide.s32 	%rd10, %r39, 32;
	add.s64 	%rd11, %rd8, %rd10;
	ld.global.v4.f64 	{%fd73, %fd74, %fd75, %fd76}, [%rd11];
	ld.global.v4.f64 	{%fd77, %fd78, %fd79, %fd80}, [%rd11+32];
	shl.b32 	%r40, %r36, 5;
	add.s32 	%r41, %r13, %r40;
	ld.shared.v2.f64 	{%fd81, %fd82}, [%r41];
	ld.shared.v2.f64 	{%fd83, %fd84}, [%r41+16];
	add.s32 	%r42, %r23, %r40;
	ld.shared.v2.f64 	{%fd85, %fd86}, [%r42];
	ld.shared.v2.f64 	{%fd87, %fd88}, [%r42+16];
	ld.shared.v2.f64 	{%fd89, %fd90}, [%r41+2048];
	ld.shared.v2.f64 	{%fd91, %fd92}, [%r41+2064];
	ld.shared.v2.f64 	{%fd93, %fd94}, [%r42+2048];
	ld.shared.v2.f64 	{%fd95, %fd96}, [%r42+2064];
	sub.f64 	%fd97, %fd81, %fd89;
	sub.f64 	%fd98, %fd82, %fd90;
	sub.f64 	%fd99, %fd83, %fd91;
	sub.f64 	%fd100, %fd84, %fd92;
	sub.f64 	%fd101, %fd85, %fd93;
	sub.f64 	%fd102, %fd86, %fd94;
	sub.f64 	%fd103, %fd87, %fd95;
	sub.f64 	%fd104, %fd88, %fd96;
	add.f64 	%fd105, %fd81, %fd89;
	add.f64 	%fd106, %fd82, %fd90;
	add.f64 	%fd107, %fd83, %fd91;
	add.f64 	%fd108, %fd84, %fd92;
	add.f64 	%fd109, %fd85, %fd93;
	add.f64 	%fd110, %fd86, %fd94;
	add.f64 	%fd111, %fd87, %fd95;
	add.f64 	%fd112, %fd88, %fd96;
	neg.f64 	%fd113, %fd101;
	mul.f64 	%fd114, %fd77, %fd113;
	fma.rn.f64 	%fd115, %fd97, %fd73, %fd114;
	neg.f64 	%fd116, %fd102;
	mul.f64 	%fd117, %fd78, %fd116;
	fma.rn.f64 	%fd118, %fd98, %fd74, %fd117;
	neg.f64 	%fd119, %fd103;
	mul.f64 	%fd120, %fd79, %fd119;
	fma.rn.f64 	%fd121, %fd99, %fd75, %fd120;
	neg.f64 	%fd122, %fd104;
	mul.f64 	%fd123, %fd80, %fd122;
	fma.rn.f64 	%fd124, %fd100, %fd76, %fd123;
	mul.f64 	%fd125, %fd73, %fd101;
	fma.rn.f64 	%fd126, %fd97, %fd77, %fd125;
	mul.f64 	%fd127, %fd74, %fd102;
	fma.rn.f64 	%fd128, %fd98, %fd78, %fd127;
	mul.f64 	%fd129, %fd75, %fd103;
	fma.rn.f64 	%fd130, %fd99, %fd79, %fd129;
	mul.f64 	%fd131, %fd76, %fd104;
	fma.rn.f64 	%fd132, %fd100, %fd80, %fd131;
	st.shared.v2.f64 	[%r41], {%fd105, %fd106};
	st.shared.v2.f64 	[%r41+16], {%fd107, %fd108};
	st.shared.v2.f64 	[%r42], {%fd109, %fd110};
	st.shared.v2.f64 	[%r42+16], {%fd111, %fd112};
	st.shared.v2.f64 	[%r41+2048], {%fd115, %fd118};
	st.shared.v2.f64 	[%r41+2064], {%fd121, %fd124};
	st.shared.v2.f64 	[%r42+2048], {%fd126, %fd128};
	st.shared.v2.f64 	[%r42+2064], {%fd130, %fd132};
	shr.u32 	%r43, %r30, 27;
	add.s32 	%r44, %r1, %r43;
	and.b32  	%r45, %r44, -32;
	sub.s32 	%r46, %r1, %r45;
	and.b32  	%r47, %r7, 134217664;
	add.s32 	%r48, %r46, %r47;
	shl.b32 	%r49, %r46, 1;
	add.s32 	%r50, %r2, %r49;
	add.s32 	%r51, %r50, -128;
	bar.sync 	0;
	mul.wide.s32 	%rd12, %r51, 32;
	add.s64 	%rd13, %rd8, %rd12;
	ld.global.v4.f64 	{%fd133, %fd134, %fd135, %fd136}, [%rd13];
	ld.global.v4.f64 	{%fd137, %fd138, %fd139, %fd140}, [%rd13+32];
	shl.b32 	%r52, %r48, 5;
	add.s32 	%r53, %r13, %r52;
	ld.shared.v2.f64 	{%fd141, %fd142}, [%r53];
	ld.shared.v2.f64 	{%fd143, %fd144}, [%r53+16];
	add.s32 	%r54, %r23, %r52;
	ld.shared.v2.f64 	{%fd145, %fd146}, [%r54];
	ld.shared.v2.f64 	{%fd147, %fd148}, [%r54+16];
	ld.shared.v2.f64 	{%fd149, %fd150}, [%r53+1024];
	ld.shared.v2.f64 	{%fd151, %fd152}, [%r53+1040];
	ld.shared.v2.f64 	{%fd153, %fd154}, [%r54+1024];
	ld.shared.v2.f64 	{%fd155, %fd156}, [%r54+1040];
	sub.f64 	%fd157, %fd141, %fd149;
	sub.f64 	%fd158, %fd142, %fd150;
	sub.f64 	%fd159, %fd143, %fd151;
	sub.f64 	%fd160, %fd144, %fd152;
	sub.f64 	%fd161, %fd145, %fd153;
	sub.f64 	%fd162, %fd146, %fd154;
	sub.f64 	%fd163, %fd147, %fd155;
	sub.f64 	%fd164, %fd148, %fd156;
	add.f64 	%fd165, %fd141, %fd149;
	add.f64 	%fd166, %fd142, %fd150;
	add.f64 	%fd167, %fd143, %fd151;
	add.f64 	%fd168, %fd144, %fd152;
	add.f64 	%fd169, %fd145, %fd153;
	add.f64 	%fd170, %fd146, %fd154;
	add.f64 	%fd171, %fd147, %fd155;
	add.f64 	%fd172, %fd148, %fd156;
	neg.f64 	%fd173, %fd161;
	mul.f64 	%fd174, %fd137, %fd173;
	fma.rn.f64 	%fd175, %fd157, %fd133, %fd174;
	neg.f64 	%fd176, %fd162;
	mul.f64 	%fd177, %fd138, %fd176;
	fma.rn.f64 	%fd178, %fd158, %fd134, %fd177;
	neg.f64 	%fd179, %fd163;
	mul.f64 	%fd180, %fd139, %fd179;
	fma.rn.f64 	%fd181, %fd159, %fd135, %fd180;
	neg.f64 	%fd182, %fd164;
	mul.f64 	%fd183, %fd140, %fd182;
	fma.rn.f64 	%fd184, %fd160, %fd136, %fd183;
	mul.f64 	%fd185, %fd133, %fd161;
	fma.rn.f64 	%fd186, %fd157, %fd137, %fd185;
	mul.f64 	%fd187, %fd134, %fd162;
	fma.rn.f64 	%fd188, %fd158, %fd138, %fd187;
	mul.f64 	%fd189, %fd135, %fd163;
	fma.rn.f64 	%fd190, %fd159, %fd139, %fd189;
	mul.f64 	%fd191, %fd136, %fd164;
	fma.rn.f64 	%fd192, %fd160, %fd140, %fd191;
	st.shared.v2.f64 	[%r53], {%fd165, %fd166};
	st.shared.v2.f64 	[%r53+16], {%fd167, %fd168};
	st.shared.v2.f64 	[%r54], {%fd169, %fd170};
	st.shared.v2.f64 	[%r54+16], {%fd171, %fd172};
	st.shared.v2.f64 	[%r53+1024], {%fd175, %fd178};
	st.shared.v2.f64 	[%r53+1040], {%fd181, %fd184};
	st.shared.v2.f64 	[%r54+1024], {%fd186, %fd188};
	st.shared.v2.f64 	[%r54+1040], {%fd190, %fd192};
	shr.u32 	%r55, %r30, 28;
	add.s32 	%r56, %r1, %r55;
	and.b32  	%r57, %r56, -16;
	sub.s32 	%r58, %r1, %r57;
	and.b32  	%r59, %r7, 134217696;
	add.s32 	%r60, %r58, %r59;
	shl.b32 	%r61, %r58, 1;
	add.s32 	%r62, %r2, %r61;
	add.s32 	%r63, %r62, -64;
	bar.sync 	0;
	mul.wide.s32 	%rd14, %r63, 32;
	add.s64 	%rd15, %rd8, %rd14;
	ld.global.v4.f64 	{%fd193, %fd194, %fd195, %fd196}, [%rd15];
	ld.global.v4.f64 	{%fd197, %fd198, %fd199, %fd200}, [%rd15+32];
	shl.b32 	%r64, %r60, 5;
	add.s32 	%r65, %r13, %r64;
	ld.shared.v2.f64 	{%fd201, %fd202}, [%r65];
	ld.shared.v2.f64 	{%fd203, %fd204}, [%r65+16];
	add.s32 	%r66, %r23, %r64;
	ld.shared.v2.f64 	{%fd205, %fd206}, [%r66];
	ld.shared.v2.f64 	{%fd207, %fd208}, [%r66+16];
	ld.shared.v2.f64 	{%fd209, %fd210}, [%r65+512];
	ld.shared.v2.f64 	{%fd211, %fd212}, [%r65+528];
	ld.shared.v2.f64 	{%fd213, %fd214}, [%r66+512];
	ld.shared.v2.f64 	{%fd215, %fd216}, [%r66+528];
	sub.f64 	%fd217, %fd201, %fd209;
	sub.f64 	%fd218, %fd202, %fd210;
	sub.f64 	%fd219, %fd203, %fd211;
	sub.f64 	%fd220, %fd204, %fd212;
	sub.f64 	%fd221, %fd205, %fd213;
	sub.f64 	%fd222, %fd206, %fd214;
	sub.f64 	%fd223, %fd207, %fd215;
	sub.f64 	%fd224, %fd208, %fd216;
	add.f64 	%fd225, %fd201, %fd209;
	add.f64 	%fd226, %fd202, %fd210;
	add.f64 	%fd227, %fd203, %fd211;
	add.f64 	%fd228, %fd204, %fd212;
	add.f64 	%fd229, %fd205, %fd213;
	add.f64 	%fd230, %fd206, %fd214;
	add.f64 	%fd231, %fd207, %fd215;
	add.f64 	%fd232, %fd208, %fd216;
	neg.f64 	%fd233, %fd221;
	mul.f64 	%fd234, %fd197, %fd233;
	fma.rn.f64 	%fd235, %fd217, %fd193, %fd234;
	neg.f64 	%fd236, %fd222;
	mul.f64 	%fd237, %fd198, %fd236;
	fma.rn.f64 	%fd238, %fd218, %fd194, %fd237;
	neg.f64 	%fd239, %fd223;
	mul.f64 	%fd240, %fd199, %fd239;
	fma.rn.f64 	%fd241, %fd219, %fd195, %fd240;
	neg.f64 	%fd242, %fd224;
	mul.f64 	%fd243, %fd200, %fd242;
	fma.rn.f64 	%fd244, %fd220, %fd196, %fd243;
	mul.f64 	%fd245, %fd193, %fd221;
	fma.rn.f64 	%fd246, %fd217, %fd197, %fd245;
	mul.f64 	%fd247, %fd194, %fd222;
	fma.rn.f64 	%fd248, %fd218, %fd198, %fd247;
	mul.f64 	%fd249, %fd195, %fd223;
	fma.rn.f64 	%fd250, %fd219, %fd199, %fd249;
	mul.f64 	%fd251, %fd196, %fd224;
	fma.rn.f64 	%fd252, %fd220, %fd200, %fd251;
	st.shared.v2.f64 	[%r65], {%fd225, %fd226};
	st.shared.v2.f64 	[%r65+16], {%fd227, %fd228};
	st.shared.v2.f64 	[%r66], {%fd229, %fd230};
	st.shared.v2.f64 	[%r66+16], {%fd231, %fd232};
	st.shared.v2.f64 	[%r65+512], {%fd235, %fd238};
	st.shared.v2.f64 	[%r65+528], {%fd241, %fd244};
	st.shared.v2.f64 	[%r66+512], {%fd246, %fd248};
	st.shared.v2.f64 	[%r66+528], {%fd250, %fd252};
	shr.u32 	%r67, %r30, 29;
	add.s32 	%r68, %r1, %r67;
	and.b32  	%r69, %r68, -8;
	sub.s32 	%r70, %r1, %r69;
	and.b32  	%r71, %r7, 134217712;
	add.s32 	%r72, %r70, %r71;
	shl.b32 	%r73, %r70, 1;
	add.s32 	%r74, %r2, %r73;
	add.s32 	%r75, %r74, -32;
	bar.sync 	0;
	mul.wide.s32 	%rd16, %r75, 32;
	add.s64 	%rd17, %rd8, %rd16;
	ld.global.v4.f64 	{%fd253, %fd254, %fd255, %fd256}, [%rd17];
	ld.global.v4.f64 	{%fd257, %fd258, %fd259, %fd260}, [%rd17+32];
	shl.b32 	%r76, %r72, 5;
	add.s32 	%r77, %r13, %r76;
	ld.shared.v2.f64 	{%fd261, %fd262}, [%r77];
	ld.shared.v2.f64 	{%fd263, %fd264}, [%r77+16];
	add.s32 	%r78, %r23, %r76;
	ld.shared.v2.f64 	{%fd265, %fd266}, [%r78];
	ld.shared.v2.f64 	{%fd267, %fd268}, [%r78+16];
	ld.shared.v2.f64 	{%fd269, %fd270}, [%r77+256];
	ld.shared.v2.f64 	{%fd271, %fd272}, [%r77+272];
	ld.shared.v2.f64 	{%fd273, %fd274}, [%r78+256];
	ld.shared.v2.f64 	{%fd275, %fd276}, [%r78+272];
	sub.f64 	%fd277, %fd261, %fd269;
	sub.f64 	%fd278, %fd262, %fd270;
	sub.f64 	%fd279, %fd263, %fd271;
	sub.f64 	%fd280, %fd264, %fd272;
	sub.f64 	%fd281, %fd265, %fd273;
	sub.f64 	%fd282, %fd266, %fd274;
	sub.f64 	%fd283, %fd267, %fd275;
	sub.f64 	%fd284, %fd268, %fd276;
	add.f64 	%fd285, %fd261, %fd269;
	add.f64 	%fd286, %fd262, %fd270;
	add.f64 	%fd287, %fd263, %fd271;
	add.f64 	%fd288, %fd264, %fd272;
	add.f64 	%fd289, %fd265, %fd273;
	add.f64 	%fd290, %fd266, %fd274;
	add.f64 	%fd291, %fd267, %fd275;
	add.f64 	%fd292, %fd268, %fd276;
	neg.f64 	%fd293, %fd281;
	mul.f64 	%fd294, %fd257, %fd293;
	fma.rn.f64 	%fd295, %fd277, %fd253, %fd294;
	neg.f64 	%fd296, %fd282;
	mul.f64 	%fd297, %fd258, %fd296;
	fma.rn.f64 	%fd298, %fd278, %fd254, %fd297;
	neg.f64 	%fd299, %fd283;
	mul.f64 	%fd300, %fd259, %fd299;
	fma.rn.f64 	%fd301, %fd279, %fd255, %fd300;
	neg.f64 	%fd302, %fd284;
	mul.f64 	%fd303, %fd260, %fd302;
	fma.rn.f64 	%fd304, %fd280, %fd256, %fd303;
	mul.f64 	%fd305, %fd253, %fd281;
	fma.rn.f64 	%fd306, %fd277, %fd257, %fd305;
	mul.f64 	%fd307, %fd254, %fd282;
	fma.rn.f64 	%fd308, %fd278, %fd258, %fd307;
	mul.f64 	%fd309, %fd255, %fd283;
	fma.rn.f64 	%fd310, %fd279, %fd259, %fd309;
	mul.f64 	%fd311, %fd256, %fd284;
	fma.rn.f64 	%fd312, %fd280, %fd260, %fd311;
	st.shared.v2.f64 	[%r77], {%fd285, %fd286};
	st.shared.v2.f64 	[%r77+16], {%fd287, %fd288};
	st.shared.v2.f64 	[%r78], {%fd289, %fd290};
	st.shared.v2.f64 	[%r78+16], {%fd291, %fd292};
	st.shared.v2.f64 	[%r77+256], {%fd295, %fd298};
	st.shared.v2.f64 	[%r77+272], {%fd301, %fd304};
	st.shared.v2.f64 	[%r78+256], {%fd306, %fd308};
	st.shared.v2.f64 	[%r78+272], {%fd310, %fd312};
	shr.u32 	%r79, %r30, 30;
	add.s32 	%r80, %r1, %r79;
	and.b32  	%r81, %r80, -4;
	sub.s32 	%r82, %r1, %r81;
	and.b32  	%r83, %r7, 134217720;
	add.s32 	%r84, %r82, %r83;
	shl.b32 	%r85, %r82, 1;
	add.s32 	%r86, %r2, %r85;
	add.s32 	%r87, %r86, -16;
	bar.sync 	0;
	mul.wide.s32 	%rd18, %r87, 32;
	add.s64 	%rd19, %rd8, %rd18;
	ld.global.v4.f64 	{%fd313, %fd314, %fd315, %fd316}, [%rd19];
	ld.global.v4.f64 	{%fd317, %fd318, %fd319, %fd320}, [%rd19+32];
	shl.b32 	%r88, %r84, 5;
	add.s32 	%r89, %r13, %r88;
	ld.shared.v2.f64 	{%fd321, %fd322}, [%r89];
	ld.shared.v2.f64 	{%fd323, %fd324}, [%r89+16];
	add.s32 	%r90, %r23, %r88;
	ld.shared.v2.f64 	{%fd325, %fd326}, [%r90];
	ld.shared.v2.f64 	{%fd327, %fd328}, [%r90+16];
	ld.shared.v2.f64 	{%fd329, %fd330}, [%r89+128];
	ld.shared.v2.f64 	{%fd331, %fd332}, [%r89+144];
	ld.shared.v2.f64 	{%fd333, %fd334}, [%r90+128];
	ld.shared.v2.f64 	{%fd335, %fd336}, [%r90+144];
	sub.f64 	%fd337, %fd321, %fd329;
	sub.f64 	%fd338, %fd322, %fd330;
	sub.f64 	%fd339, %fd323, %fd331;
	sub.f64 	%fd340, %fd324, %fd332;
	sub.f64 	%fd341, %fd325, %fd333;
	sub.f64 	%fd342, %fd326, %fd334;
	sub.f64 	%fd343, %fd327, %fd335;
	sub.f64 	%fd344, %fd328, %fd336;
	add.f64 	%fd345, %fd321, %fd329;
	add.f64 	%fd346, %fd322, %fd330;
	add.f64 	%fd347, %fd323, %fd331;
	add.f64 	%fd348, %fd324, %fd332;
	add.f64 	%fd349, %fd325, %fd333;
	add.f64 	%fd350, %fd326, %fd334;
	add.f64 	%fd351, %fd327, %fd335;
	add.f64 	%fd352, %fd328, %fd336;
	neg.f64 	%fd353, %fd341;
	mul.f64 	%fd354, %fd317, %fd353;
	fma.rn.f64 	%fd355, %fd337, %fd313, %fd354;
	neg.f64 	%fd356, %fd342;
	mul.f64 	%fd357, %fd318, %fd356;
	fma.rn.f64 	%fd358, %fd338, %fd314, %fd357;
	neg.f64 	%fd359, %fd343;
	mul.f64 	%fd360, %fd319, %fd359;
	fma.rn.f64 	%fd361, %fd339, %fd315, %fd360;
	neg.f64 	%fd362, %fd344;
	mul.f64 	%fd363, %fd320, %fd362;
	fma.rn.f64 	%fd364, %fd340, %fd316, %fd363;
	mul.f64 	%fd365, %fd313, %fd341;
	fma.rn.f64 	%fd366, %fd337, %fd317, %fd365;
	mul.f64 	%fd367, %fd314, %fd342;
	fma.rn.f64 	%fd368, %fd338, %fd318, %fd367;
	mul.f64 	%fd369, %fd315, %fd343;
	fma.rn.f64 	%fd370, %fd339, %fd319, %fd369;
	mul.f64 	%fd371, %fd316, %fd344;
	fma.rn.f64 	%fd372, %fd340, %fd320, %fd371;
	st.shared.v2.f64 	[%r89], {%fd345, %fd346};
	st.shared.v2.f64 	[%r89+16], {%fd347, %fd348};
	st.shared.v2.f64 	[%r90], {%fd349, %fd350};
	st.shared.v2.f64 	[%r90+16], {%fd351, %fd352};
	st.shared.v2.f64 	[%r89+128], {%fd355, %fd358};
	st.shared.v2.f64 	[%r89+144], {%fd361, %fd364};
	st.shared.v2.f64 	[%r90+128], {%fd366, %fd368};
	st.shared.v2.f64 	[%r90+144], {%fd370, %fd372};
	shr.u32 	%r91, %r1, 31;
	add.s32 	%r92, %r1, %r91;
	and.b32  	%r93, %r92, -2;
	sub.s32 	%r94, %r1, %r93;
	and.b32  	%r95, %r7, 134217724;
	add.s32 	%r96, %r94, %r95;
	shl.b32 	%r97, %r94, 1;
	add.s32 	%r98, %r2, %r97;
	add.s32 	%r99, %r98, -8;
	bar.sync 	0;
	mul.wide.s32 	%rd20, %r99, 32;
	add.s64 	%rd21, %rd8, %rd20;
	ld.global.v4.f64 	{%fd373, %fd374, %fd375, %fd376}, [%rd21];
	ld.global.v4.f64 	{%fd377, %fd378, %fd379, %fd380}, [%rd21+32];
	shl.b32 	%r100, %r96, 5;
	add.s32 	%r101, %r13, %r100;
	ld.shared.v2.f64 	{%fd381, %fd382}, [%r101];
	ld.shared.v2.f64 	{%fd383, %fd384}, [%r101+16];
	add.s32 	%r102, %r23, %r100;
	ld.shared.v2.f64 	{%fd385, %fd386}, [%r102];
	ld.shared.v2.f64 	{%fd387, %fd388}, [%r102+16];
	ld.shared.v2.f64 	{%fd389, %fd390}, [%r101+64];
	ld.shared.v2.f64 	{%fd391, %fd392}, [%r101+80];
	ld.shared.v2.f64 	{%fd393, %fd394}, [%r102+64];
	ld.shared.v2.f64 	{%fd395, %fd396}, [%r102+80];
	sub.f64 	%fd397, %fd381, %fd389;
	sub.f64 	%fd398, %fd382, %fd390;
	sub.f64 	%fd399, %fd383, %fd391;
	sub.f64 	%fd400, %fd384, %fd392;
	sub.f64 	%fd401, %fd385, %fd393;
	sub.f64 	%fd402, %fd386, %fd394;
	sub.f64 	%fd403, %fd387, %fd395;
	sub.f64 	%fd404, %fd388, %fd396;
	add.f64 	%fd405, %fd381, %fd389;
	add.f64 	%fd406, %fd382, %fd390;
	add.f64 	%fd407, %fd383, %fd391;
	add.f64 	%fd408, %fd384, %fd392;
	add.f64 	%fd409, %fd385, %fd393;
	add.f64 	%fd410, %fd386, %fd394;
	add.f64 	%fd411, %fd387, %fd395;
	add.f64 	%fd412, %fd388, %fd396;
	neg.f64 	%fd413, %fd401;
	mul.f64 	%fd414, %fd377, %fd413;
	fma.rn.f64 	%fd415, %fd397, %fd373, %fd414;
	neg.f64 	%fd416, %fd402;
	mul.f64 	%fd417, %fd378, %fd416;
	fma.rn.f64 	%fd418, %fd398, %fd374, %fd417;
	neg.f64 	%fd419, %fd403;
	mul.f64 	%fd420, %fd379, %fd419;
	fma.rn.f64 	%fd421, %fd399, %fd375, %fd420;
	neg.f64 	%fd422, %fd404;
	mul.f64 	%fd423, %fd380, %fd422;
	fma.rn.f64 	%fd424, %fd400, %fd376, %fd423;
	mul.f64 	%fd425, %fd373, %fd401;
	fma.rn.f64 	%fd426, %fd397, %fd377, %fd425;
	mul.f64 	%fd427, %fd374, %fd402;
	fma.rn.f64 	%fd428, %fd398, %fd378, %fd427;
	mul.f64 	%fd429, %fd375, %fd403;
	fma.rn.f64 	%fd430, %fd399, %fd379, %fd429;
	mul.f64 	%fd431, %fd376, %fd404;
	fma.rn.f64 	%fd432, %fd400, %fd380, %fd431;
	st.shared.v2.f64 	[%r101], {%fd405, %fd406};
	st.shared.v2.f64 	[%r101+16], {%fd407, %fd408};
	st.shared.v2.f64 	[%r102], {%fd409, %fd410};
	st.shared.v2.f64 	[%r102+16], {%fd411, %fd412};
	st.shared.v2.f64 	[%r101+64], {%fd415, %fd418};
	st.shared.v2.f64 	[%r101+80], {%fd421, %fd424};
	st.shared.v2.f64 	[%r102+64], {%fd426, %fd428};
	st.shared.v2.f64 	[%r102+80], {%fd430, %fd432};
	add.s32 	%r103, %r2, -4;
	bar.sync 	0;
	mul.wide.s32 	%rd22, %r103, 32;
	add.s64 	%rd23, %rd8, %rd22;
	ld.global.v4.f64 	{%fd433, %fd434, %fd435, %fd436}, [%rd23];
	ld.global.v4.f64 	{%fd437, %fd438, %fd439, %fd440}, [%rd23+32];
	ld.shared.v2.f64 	{%fd441, %fd442}, [%r14];
	ld.shared.v2.f64 	{%fd443, %fd444}, [%r14+16];
	ld.shared.v2.f64 	{%fd445, %fd446}, [%r24];
	ld.shared.v2.f64 	{%fd447, %fd448}, [%r24+16];
	ld.shared.v2.f64 	{%fd449, %fd450}, [%r14+32];
	ld.shared.v2.f64 	{%fd451, %fd452}, [%r14+48];
	ld.shared.v2.f64 	{%fd453, %fd454}, [%r24+32];
	ld.shared.v2.f64 	{%fd455, %fd456}, [%r24+48];
	sub.f64 	%fd457, %fd441, %fd449;
	sub.f64 	%fd458, %fd442, %fd450;
	sub.f64 	%fd459, %fd443, %fd451;
	sub.f64 	%fd460, %fd444, %fd452;
	sub.f64 	%fd461, %fd445, %fd453;
	sub.f64 	%fd462, %fd446, %fd454;
	sub.f64 	%fd463, %fd447, %fd455;
	sub.f64 	%fd464, %fd448, %fd456;
	add.f64 	%fd465, %fd441, %fd449;
	add.f64 	%fd466, %fd442, %fd450;
	add.f64 	%fd467, %fd443, %fd451;
	add.f64 	%fd468, %fd444, %fd452;
	add.f64 	%fd469, %fd445, %fd453;
	add.f64 	%fd470, %fd446, %fd454;
	add.f64 	%fd471, %fd447, %fd455;
	add.f64 	%fd472, %fd448, %fd456;
	neg.f64 	%fd473, %fd461;
	mul.f64 	%fd474, %fd437, %fd473;
	fma.rn.f64 	%fd475, %fd457, %fd433, %fd474;
	neg.f64 	%fd476, %fd462;
	mul.f64 	%fd477, %fd438, %fd476;
	fma.rn.f64 	%fd478, %fd458, %fd434, %fd477;
	neg.f64 	%fd479, %fd463;
	mul.f64 	%fd480, %fd439, %fd479;
	fma.rn.f64 	%fd481, %fd459, %fd435, %fd480;
	neg.f64 	%fd482, %fd464;
	mul.f64 	%fd483, %fd440, %fd482;
	fma.rn.f64 	%fd484, %fd460, %fd436, %fd483;
	mul.f64 	%fd485, %fd433, %fd461;
	fma.rn.f64 	%fd486, %fd457, %fd437, %fd485;
	mul.f64 	%fd487, %fd434, %fd462;
	fma.rn.f64 	%fd488, %fd458, %fd438, %fd487;
	mul.f64 	%fd489, %fd435, %fd463;
	fma.rn.f64 	%fd490, %fd459, %fd439, %fd489;
	mul.f64 	%fd491, %fd436, %fd464;
	fma.rn.f64 	%fd492, %fd460, %fd440, %fd491;
	st.shared.v2.f64 	[%r14], {%fd465, %fd466};
	st.shared.v2.f64 	[%r14+16], {%fd467, %fd468};
	st.shared.v2.f64 	[%r24], {%fd469, %fd470};
	st.shared.v2.f64 	[%r24+16], {%fd471, %fd472};
	st.shared.v2.f64 	[%r14+32], {%fd475, %fd478};
	st.shared.v2.f64 	[%r14+48], {%fd481, %fd484};
	st.shared.v2.f64 	[%r24+32], {%fd486, %fd488};
	st.shared.v2.f64 	[%r24+48], {%fd490, %fd492};
	sub.f64 	%fd493, %fd465, %fd467;
	add.f64 	%fd494, %fd465, %fd467;
	sub.f64 	%fd495, %fd469, %fd471;
	add.f64 	%fd496, %fd469, %fd471;
	sub.f64 	%fd497, %fd466, %fd468;
	add.f64 	%fd498, %fd466, %fd468;
	sub.f64 	%fd499, %fd472, %fd470;
	add.f64 	%fd500, %fd470, %fd472;
	sub.f64 	%fd501, %fd494, %fd498;
	add.f64 	%fd502, %fd494, %fd498;
	sub.f64 	%fd503, %fd493, %fd499;
	add.f64 	%fd504, %fd493, %fd499;
	sub.f64 	%fd505, %fd496, %fd500;
	add.f64 	%fd506, %fd496, %fd500;
	sub.f64 	%fd507, %fd495, %fd497;
	add.f64 	%fd508, %fd497, %fd495;
	mul.wide.s32 	%rd24, %r7, 32;
	add.s64 	%rd25, %rd3, %rd24;
	st.global.v2.f64 	[%rd25], {%fd502, %fd501};
	st.global.v2.f64 	[%rd25+16], {%fd504, %fd503};
	st.global.v2.f64 	[%rd25+4096], {%fd506, %fd505};
	st.global.v2.f64 	[%rd25+4112], {%fd508, %fd507};
	sub.f64 	%fd509, %fd475, %fd481;
	add.f64 	%fd510, %fd475, %fd481;
	sub.f64 	%fd511, %fd486, %fd490;
	add.f64 	%fd512, %fd486, %fd490;
	sub.f64 	%fd513, %fd478, %fd484;
	add.f64 	%fd514, %fd478, %fd484;
	sub.f64 	%fd515, %fd492, %fd488;
	add.f64 	%fd516, %fd488, %fd492;
	sub.f64 	%fd517, %fd510, %fd514;
	add.f64 	%fd518, %fd510, %fd514;
	sub.f64 	%fd519, %fd509, %fd515;
	add.f64 	%fd520, %fd509, %fd515;
	sub.f64 	%fd521, %fd512, %fd516;
	add.f64 	%fd522, %fd512, %fd516;
	sub.f64 	%fd523, %fd511, %fd513;
	add.f64 	%fd524, %fd513, %fd511;
	st.global.v2.f64 	[%rd25+32], {%fd518, %fd517};
	st.global.v2.f64 	[%rd25+48], {%fd520, %fd519};
	st.global.v2.f64 	[%rd25+4128], {%fd522, %fd521};
	st.global.v2.f64 	[%rd25+4144], {%fd524, %fd523};
$L__BB1_2:
	ret;

}
	// .globl	_ZN5cufft3fftEPmPdi
.visible .entry _ZN5cufft3fftEPmPdi(
	.param .u64 .ptr .align 1 _ZN5cufft3fftEPmPdi_param_0,
	.param .u64 .ptr .align 1 _ZN5cufft3fftEPmPdi_param_1,
	.param .u32 _ZN5cufft3fftEPmPdi_param_2
)
.maxntid 128
.minnctapersm 1
{
	.reg .pred 	%p<34>;
	.reg .b16 	%rs<65>;
	.reg .b32 	%r<128>;
	.reg .b64 	%rd<186>;
	.reg .b64 	%fd<603>;
	// demoted variable
	.shared .align 16 .b8 _ZZN5cufft3fftEPmPdiE10shared_pre[8192];
	// demoted variable
	.shared .align 16 .b8 _ZZN5cufft3fftEPmPdiE10shared_pim[8192];
	ld.param.u64 	%rd83, [_ZN5cufft3fftEPmPdi_param_0];
	ld.param.u64 	%rd84, [_ZN5cufft3fftEPmPdi_param_1];
	ld.param.u32 	%r4, [_ZN5cufft3fftEPmPdi_param_2];
	shr.s32 	%r5, %r4, 3;
	mov.u32 	%r6, %ctaid.x;
	mov.u32 	%r7, %ntid.x;
	mov.u32 	%r8, %tid.x;
	mad.lo.s32 	%r1, %r6, %r7, %r8;
	setp.ge.s32 	%p1, %r1, %r5;
	@%p1 bra 	$L__BB2_50;
	shr.s32 	%r9, %r4, 2;
	cvta.to.global.u64 	%rd85, %rd83;
	cvta.to.global.u64 	%rd86, %rd84;
	shl.b32 	%r10, %r1, 1;
	shl.b32 	%r11, %r1, 6;
	mov.u32 	%r12, _ZZN5cufft3fftEPmPdiE10shared_pre;
	add.s32 	%r2, %r12, %r11;
	mul.wide.s32 	%rd87, %r10, 32;
	add.s64 	%rd88, %rd86, %rd87;
	ld.global.nc.v2.f64 	{%fd15, %fd16}, [%rd88];
	ld.global.nc.v2.f64 	{%fd17, %fd18}, [%rd88+16];
	ld.global.nc.v2.f64 	{%fd19, %fd20}, [%rd88+32];
	ld.global.nc.v2.f64 	{%fd21, %fd22}, [%rd88+48];
	mov.u32 	%r13, _ZZN5cufft3fftEPmPdiE10shared_pim;
	add.s32 	%r3, %r13, %r11;
	ld.global.nc.v2.f64 	{%fd23, %fd24}, [%rd88+8192];
	ld.global.nc.v2.f64 	{%fd25, %fd26}, [%rd88+8208];
	ld.global.nc.v2.f64 	{%fd27, %fd28}, [%rd88+8224];
	ld.global.nc.v2.f64 	{%fd29, %fd30}, [%rd88+8240];
	cvt.rn.f64.s32 	%fd31, %r4;
	rcp.rn.f64 	%fd32, %fd31;
	mul.f64 	%fd33, %fd32, %fd15;
	mul.f64 	%fd34, %fd32, %fd16;
	mul.f64 	%fd35, %fd32, %fd17;
	mul.f64 	%fd36, %fd32, %fd18;
	mul.f64 	%fd37, %fd32, %fd23;
	mul.f64 	%fd38, %fd32, %fd24;
	mul.f64 	%fd39, %fd32, %fd25;
	mul.f64 	%fd40, %fd32, %fd26;
	sub.f64 	%fd41, %fd33, %fd34;
	add.f64 	%fd42, %fd33, %fd34;
	sub.f64 	%fd43, %fd35, %fd36;
	add.f64 	%fd44, %fd35, %fd36;
	sub.f64 	%fd45, %fd37, %fd38;
	add.f64 	%fd46, %fd37, %fd38;
	sub.f64 	%fd47, %fd39, %fd40;
	add.f64 	%fd48, %fd39, %fd40;
	sub.f64 	%fd49, %fd42, %fd44;
	add.f64 	%fd50, %fd42, %fd44;
	sub.f64 	%fd51, %fd46, %fd48;
	add.f64 	%fd52, %fd46, %fd48;
	sub.f64 	%fd53, %fd41, %fd47;
	add.f64 	%fd54, %fd41, %fd47;
	add.f64 	%fd55, %fd43, %fd45;
	sub.f64 	%fd56, %fd45, %fd43;
	mul.f64 	%fd57, %fd32, %fd19;
	mul.f64 	%fd58, %fd32, %fd20;
	mul.f64 	%fd59, %fd32, %fd21;
	mul.f64 	%fd60, %fd32, %fd22;
	mul.f64 	%fd61, %fd32, %fd27;
	mul.f64 	%fd62, %fd32, %fd28;
	mul.f64 	%fd63, %fd32, %fd29;
	mul.f64 	%fd64, %fd32, %fd30;
	sub.f64 	%fd65, %fd57, %fd58;
	add.f64 	%fd66, %fd57, %fd58;
	sub.f64 	%fd67, %fd59, %fd60;
	add.f64 	%fd68, %fd59, %fd60;
	sub.f64 	%fd69, %fd61, %fd62;
	add.f64 	%fd70, %fd61, %fd62;
	sub.f64 	%fd71, %fd63, %fd64;
	add.f64 	%fd72, %fd63, %fd64;
	sub.f64 	%fd73, %fd66, %fd68;
	add.f64 	%fd74, %fd66, %fd68;
	sub.f64 	%fd75, %fd70, %fd72;
	add.f64 	%fd76, %fd70, %fd72;
	sub.f64 	%fd77, %fd65, %fd71;
	add.f64 	%fd78, %fd65, %fd71;
	add.f64 	%fd79, %fd67, %fd69;
	sub.f64 	%fd80, %fd69, %fd67;
	mov.u64 	%rd89, tables_direct_d64;
	ld.global.v4.f64 	{%fd81, %fd82, %fd83, %fd84}, [tables_direct_d64];
	ld.global.v4.f64 	{%fd85, %fd86, %fd87, %fd88}, [tables_direct_d64+32];
	neg.f64 	%fd89, %fd76;
	mul.f64 	%fd90, %fd81, %fd74;
	fma.rn.f64 	%fd91, %fd89, %fd85, %fd90;
	neg.f64 	%fd92, %fd80;
	mul.f64 	%fd93, %fd82, %fd78;
	fma.rn.f64 	%fd94, %fd92, %fd86, %fd93;
	neg.f64 	%fd95, %fd75;
	mul.f64 	%fd96, %fd83, %fd73;
	fma.rn.f64 	%fd97, %fd95, %fd87, %fd96;
	neg.f64 	%fd98, %fd79;
	mul.f64 	%fd99, %fd84, %fd77;
	fma.rn.f64 	%fd100, %fd98, %fd88, %fd99;
	mul.f64 	%fd101, %fd85, %fd74;
	fma.rn.f64 	%fd102, %fd76, %fd81, %fd101;
	mul.f64 	%fd103, %fd86, %fd78;
	fma.rn.f64 	%fd104, %fd80, %fd82, %fd103;
	mul.f64 	%fd105, %fd87, %fd73;
	fma.rn.f64 	%fd106, %fd75, %fd83, %fd105;
	mul.f64 	%fd107, %fd88, %fd77;
	fma.rn.f64 	%fd108, %fd79, %fd84, %fd107;
	sub.f64 	%fd109, %fd50, %fd91;
	sub.f64 	%fd110, %fd54, %fd94;
	sub.f64 	%fd111, %fd49, %fd97;
	sub.f64 	%fd112, %fd53, %fd100;
	sub.f64 	%fd113, %fd52, %fd102;
	sub.f64 	%fd114, %fd56, %fd104;
	sub.f64 	%fd115, %fd51, %fd106;
	sub.f64 	%fd116, %fd55, %fd108;
	add.f64 	%fd117, %fd50, %fd91;
	add.f64 	%fd118, %fd54, %fd94;
	add.f64 	%fd119, %fd49, %fd97;
	add.f64 	%fd120, %fd53, %fd100;
	add.f64 	%fd121, %fd52, %fd102;
	add.f64 	%fd122, %fd56, %fd104;
	add.f64 	%fd123, %fd51, %fd106;
	add.f64 	%fd124, %fd55, %fd108;
	st.shared.v2.f64 	[%r2], {%fd117, %fd118};
	st.shared.v2.f64 	[%r2+16], {%fd119, %fd120};
	st.shared.v2.f64 	[%r3], {%fd121, %fd122};
	st.shared.v2.f64 	[%r3+16], {%fd123, %fd124};
	st.shared.v2.f64 	[%r2+32], {%fd109, %fd110};
	st.shared.v2.f64 	[%r2+48], {%fd111, %fd112};
	st.shared.v2.f64 	[%r3+32], {%fd113, %fd114};
	st.shared.v2.f64 	[%r3+48], {%fd115, %fd116};
	bar.sync 	0;
	shr.u32 	%r14, %r1, 31;
	add.s32 	%r15, %r1, %r14;
	and.b32  	%r16, %r15, -2;
	sub.s32 	%r17, %r1, %r16;
	and.b32  	%r18, %r10, 134217724;
	add.s32 	%r19, %r17, %r18;
	shl.b32 	%r20, %r17, 1;
	add.s32 	%r21, %r20, 2;
	mul.wide.u32 	%rd90, %r21, 32;
	add.s64 	%rd91, %rd89, %rd90;
	ld.global.v4.f64 	{%fd125, %fd126, %fd127, %fd128}, [%rd91];
	ld.global.v4.f64 	{%fd129, %fd130, %fd131, %fd132}, [%rd91+32];
	shl.b32 	%r22, %r19, 5;
	add.s32 	%r23, %r12, %r22;
	ld.shared.v2.f64 	{%fd133, %fd134}, [%r23];
	ld.shared.v2.f64 	{%fd135, %fd136}, [%r23+16];
	add.s32 	%r24, %r13, %r22;
	ld.shared.v2.f64 	{%fd137, %fd138}, [%r24];
	ld.shared.v2.f64 	{%fd139, %fd140}, [%r24+16];
	ld.shared.v2.f64 	{%fd141, %fd142}, [%r23+64];
	ld.shared.v2.f64 	{%fd143, %fd144}, [%r23+80];
	ld.shared.v2.f64 	{%fd145, %fd146}, [%r24+64];
	ld.shared.v2.f64 	{%fd147, %fd148}, [%r24+80];
	neg.f64 	%fd149, %fd145;
	mul.f64 	%fd150, %fd125, %fd141;
	fma.rn.f64 	%fd151, %fd149, %fd129, %fd150;
	neg.f64 	%fd152, %fd146;
	mul.f64 	%fd153, %fd126, %fd142;
	fma.rn.f64 	%fd154, %fd152, %fd130, %fd153;
	neg.f64 	%fd155, %fd147;
	mul.f64 	%fd156, %fd127, %fd143;
	fma.rn.f64 	%fd157, %fd155, %fd131, %fd156;
	neg.f64 	%fd158, %fd148;
	mul.f64 	%fd159, %fd128, %fd144;
	fma.rn.f64 	%fd160, %fd158, %fd132, %fd159;
	mul.f64 	%fd161, %fd129, %fd141;
	fma.rn.f64 	%fd162, %fd145, %fd125, %fd161;
	mul.f64 	%fd163, %fd130, %fd142;
	fma.rn.f64 	%fd164, %fd146, %fd126, %fd163;
	mul.f64 	%fd165, %fd131, %fd143;
	fma.rn.f64 	%fd166, %fd147, %fd127, %fd165;
	mul.f64 	%fd167, %fd132, %fd144;
	fma.rn.f64 	%fd168, %fd148, %fd128, %fd167;
	sub.f64 	%fd169, %fd133, %fd151;
	sub.f64 	%fd170, %fd134, %fd154;
	sub.f64 	%fd171, %fd135, %fd157;
	sub.f64 	%fd172, %fd136, %fd160;
	sub.f64 	%fd173, %fd137, %fd162;
	sub.f64 	%fd174, %fd138, %fd164;
	sub.f64 	%fd175, %fd139, %fd166;
	sub.f64 	%fd176, %fd140, %fd168;
	add.f64 	%fd177, %fd133, %fd151;
	add.f64 	%fd178, %fd134, %fd154;
	add.f64 	%fd179, %fd135, %fd157;
	add.f64 	%fd180, %fd136, %fd160;
	add.f64 	%fd181, %fd137, %fd162;
	add.f64 	%fd182, %fd138, %fd164;
	add.f64 	%fd183, %fd139, %fd166;
	add.f64 	%fd184, %fd140, %fd168;
	st.shared.v2.f64 	[%r23], {%fd177, %fd178};
	st.shared.v2.f64 	[%r23+16], {%fd179, %fd180};
	st.shared.v2.f64 	[%r24], {%fd181, %fd182};
	st.shared.v2.f64 	[%r24+16], {%fd183, %fd184};
	st.shared.v2.f64 	[%r23+64], {%fd169, %fd170};
	st.shared.v2.f64 	[%r23+80], {%fd171, %fd172};
	st.shared.v2.f64 	[%r24+64], {%fd173, %fd174};
	st.shared.v2.f64 	[%r24+80], {%fd175, %fd176};
	bar.sync 	0;
	shr.s32 	%r25, %r1, 31;
	shr.u32 	%r26, %r25, 30;
	add.s32 	%r27, %r1, %r26;
	and.b32  	%r28, %r27, -4;
	sub.s32 	%r29, %r1, %r28;
	and.b32  	%r30, %r10, 134217720;
	add.s32 	%r31, %r29, %r30;
	shl.b32 	%r32, %r29, 1;
	add.s32 	%r33, %r32, 6;
	mul.wide.u32 	%rd92, %r33, 32;
	add.s64 	%rd93, %rd89, %rd92;
	ld.global.v4.f64 	{%fd185, %fd186, %fd187, %fd188}, [%rd93];
	ld.global.v4.f64 	{%fd189, %fd190, %fd191, %fd192}, [%rd93+32];
	shl.b32 	%r34, %r31, 5;
	add.s32 	%r35, %r12, %r34;
	ld.shared.v2.f64 	{%fd193, %fd194}, [%r35];
	ld.shared.v2.f64 	{%fd195, %fd196}, [%r35+16];
	add.s32 	%r36, %r13, %r34;
	ld.shared.v2.f64 	{%fd197, %fd198}, [%r36];
	ld.shared.v2.f64 	{%fd199, %fd200}, [%r36+16];
	ld.shared.v2.f64 	{%fd201, %fd202}, [%r35+128];
	ld.shared.v2.f64 	{%fd203, %fd204}, [%r35+144];
	ld.shared.v2.f64 	{%fd205, %fd206}, [%r36+128];
	ld.shared.v2.f64 	{%fd207, %fd208}, [%r36+144];
	neg.f64 	%fd209, %fd205;
	mul.f64 	%fd210, %fd185, %fd201;
	fma.rn.f64 	%fd211, %fd209, %fd189, %fd210;
	neg.f64 	%fd212, %fd206;
	mul.f64 	%fd213, %fd186, %fd202;
	fma.rn.f64 	%fd214, %fd212, %fd190, %fd213;
	neg.f64 	%fd215, %fd207;
	mul.f64 	%fd216, %fd187, %fd203;
	fma.rn.f64 	%fd217, %fd215, %fd191, %fd216;
	neg.f64 	%fd218, %fd208;
	mul.f64 	%fd219, %fd188, %fd204;
	fma.rn.f64 	%fd220, %fd218, %fd192, %fd219;
	mul.f64 	%fd221, %fd189, %fd201;
	fma.rn.f64 	%fd222, %fd205, %fd185, %fd221;
	mul.f64 	%fd223, %fd190, %fd202;
	fma.rn.f64 	%fd224, %fd206, %fd186, %fd223;
	mul.f64 	%fd225, %fd191, %fd203;
	fma.rn.f64 	%fd226, %fd207, %fd187, %fd225;
	mul.f64 	%fd227, %fd192, %fd204;
	fma.rn.f64 	%fd228, %fd208, %fd188, %fd227;
	sub.f64 	%fd229, %fd193, %fd211;
	sub.f64 	%fd230, %fd194, %fd214;
	sub.f64 	%fd231, %fd195, %fd217;
	sub.f64 	%fd232, %fd196, %fd220;
	sub.f64 	%fd233, %fd197, %fd222;
	sub.f64 	%fd234, %fd198, %fd224;
	sub.f64 	%fd235, %fd199, %fd226;
	sub.f64 	%fd236, %fd200, %fd228;
	add.f64 	%fd237, %fd193, %fd211;
	add.f64 	%fd238, %fd194, %fd214;
	add.f64 	%fd239, %fd195, %fd217;
	add.f64 	%fd240, %fd196, %fd220;
	add.f64 	%fd241, %fd197, %fd222;
	add.f64 	%fd242, %fd198, %fd224;
	add.f64 	%fd243, %fd199, %fd226;
	add.f64 	%fd244, %fd200, %fd228;
	st.shared.v2.f64 	[%r35], {%fd237, %fd238};
	st.shared.v2.f64 	[%r35+16], {%fd239, %fd240};
	st.shared.v2.f64 	[%r36], {%fd241, %fd242};
	st.shared.v2.f64 	[%r36+16], {%fd243, %fd244};
	st.shared.v2.f64 	[%r35+128], {%fd229, %fd230};
	st.shared.v2.f64 	[%r35+144], {%fd231, %fd232};
	st.shared.v2.f64 	[%r36+128], {%fd233, %fd234};
	st.shared.v2.f64 	[%r36+144], {%fd235, %fd236};
	bar.sync 	0;
	shr.u32 	%r37, %r25, 29;
	add.s32 	%r38, %r1, %r37;
	and.b32  	%r39, %r38, -8;
	sub.s32 	%r40, %r1, %r39;
	and.b32  	%r41, %r10, 134217712;
	add.s32 	%r42, %r40, %r41;
	shl.b32 	%r43, %r40, 1;
	add.s32 	%r44, %r43, 14;
	mul.wide.u32 	%rd94, %r44, 32;
	add.s64 	%rd95, %rd89, %rd94;
	ld.global.v4.f64 	{%fd245, %fd246, %fd247, %fd248}, [%rd95];
	ld.global.v4.f64 	{%fd249, %fd250, %fd251, %fd252}, [%rd95+32];
	shl.b32 	%r45, %r42, 5;
	add.s32 	%r46, %r12, %r45;
	ld.shared.v2.f64 	{%fd253, %fd254}, [%r46];
	ld.shared.v2.f64 	{%fd255, %fd256}, [%r46+16];
	add.s32 	%r47, %r13, %r45;
	ld.shared.v2.f64 	{%fd257, %fd258}, [%r47];
	ld.shared.v2.f64 	{%fd259, %fd260}, [%r47+16];
	ld.shared.v2.f64 	{%fd261, %fd262}, [%r46+256];
	ld.shared.v2.f64 	{%fd263, %fd264}, [%r46+272];
	ld.shared.v2.f64 	{%fd265, %fd266}, [%r47+256];
	ld.shared.v2.f64 	{%fd267, %fd268}, [%r47+272];
	neg.f64 	%fd269, %fd265;
	mul.f64 	%fd270, %fd245, %fd261;
	fma.rn.f64 	%fd271, %fd269, %fd249, %fd270;
	neg.f64 	%fd272, %fd266;
	mul.f64 	%fd273, %fd246, %fd262;
	fma.rn.f64 	%fd274, %fd272, %fd250, %fd273;
	neg.f64 	%fd275, %fd267;
	mul.f64 	%fd276, %fd247, %fd263;
	fma.rn.f64 	%fd277, %fd275, %fd251, %fd276;
	neg.f64 	%fd278, %fd268;
	mul.f64 	%fd279, %fd248, %fd264;
	fma.rn.f64 	%fd280, %fd278, %fd252, %fd279;
	mul.f64 	%fd281, %fd249, %fd261;
	fma.rn.f64 	%fd282, %fd265, %fd245, %fd281;
	mul.f64 	%fd283, %fd250, %fd262;
	fma.rn.f64 	%fd284, %fd266, %fd246, %fd283;
	mul.f64 	%fd285, %fd251, %fd263;
	fma.rn.f64 	%fd286, %fd267, %fd247, %fd285;
	mul.f64 	%fd287, %fd252, %fd264;
	fma.rn.f64 	%fd288, %fd268, %fd248, %fd287;
	sub.f64 	%fd289, %fd253, %fd271;
	sub.f64 	%fd290, %fd254, %fd274;
	sub.f64 	%fd291, %fd255, %fd277;
	sub.f64 	%fd292, %fd256, %fd280;
	sub.f64 	%fd293, %fd257, %fd282;
	sub.f64 	%fd294, %fd258, %fd284;
	sub.f64 	%fd295, %fd259, %fd286;
	sub.f64 	%fd296, %fd260, %fd288;
	add.f64 	%fd297, %fd253, %fd271;
	add.f64 	%fd298, %fd254, %fd274;
	add.f64 	%fd299, %fd255, %fd277;
	add.f64 	%fd300, %fd256, %fd280;
	add.f64 	%fd301, %fd257, %fd282;
	add.f64 	%fd302, %fd258, %fd284;
	add.f64 	%fd303, %fd259, %fd286;
	add.f64 	%fd304, %fd260, %fd288;
	st.shared.v2.f64 	[%r46], {%fd297, %fd298};
	st.shared.v2.f64 	[%r46+16], {%fd299, %fd300};
	st.shared.v2.f64 	[%r47], {%fd301, %fd302};
	st.shared.v2.f64 	[%r47+16], {%fd303, %fd304};
	st.shared.v2.f64 	[%r46+256], {%fd289, %fd290};
	st.shared.v2.f64 	[%r46+272], {%fd291, %fd292};
	st.shared.v2.f64 	[%r47+256], {%fd293, %fd294};
	st.shared.v2.f64 	[%r47+272], {%fd295, %fd296};
	bar.sync 	0;
	shr.u32 	%r48, %r25, 28;
	add.s32 	%r49, %r1, %r48;
	and.b32  	%r50, %r49, -16;
	sub.s32 	%r51, %r1, %r50;
	and.b32  	%r52, %r10, 134217696;
	add.s32 	%r53, %r51, %r52;
	shl.b32 	%r54, %r51, 1;
	add.s32 	%r55, %r54, 30;
	mul.wide.u32 	%rd96, %r55, 32;
	add.s64 	%rd97, %rd89, %rd96;
	ld.global.v4.f64 	{%fd305, %fd306, %fd307, %fd308}, [%rd97];
	ld.global.v4.f64 	{%fd309, %fd310, %fd311, %fd312}, [%rd97+32];
	shl.b32 	%r56, %r53, 5;
	add.s32 	%r57, %r12, %r56;
	ld.shared.v2.f64 	{%fd313, %fd314}, [%r57];
	ld.shared.v2.f64 	{%fd315, %fd316}, [%r57+16];
	add.s32 	%r58, %r13, %r56;
	ld.shared.v2.f64 	{%fd317, %fd318}, [%r58];
	ld.shared.v2.f64 	{%fd319, %fd320}, [%r58+16];
	ld.shared.v2.f64 	{%fd321, %fd322}, [%r57+512];
	ld.shared.v2.f64 	{%fd323, %fd324}, [%r57+528];
	ld.shared.v2.f64 	{%fd325, %fd326}, [%r58+512];
	ld.shared.v2.f64 	{%fd327, %fd328}, [%r58+528];
	neg.f64 	%fd329, %fd325;
	mul.f64 	%fd330, %fd305, %fd321;
	fma.rn.f64 	%fd331, %fd329, %fd309, %fd330;
	neg.f64 	%fd332, %fd326;
	mul.f64 	%fd333, %fd306, %fd322;
	fma.rn.f64 	%fd334, %fd332, %fd310, %fd333;
	neg.f64 	%fd335, %fd327;
	mul.f64 	%fd336, %fd307, %fd323;
	fma.rn.f64 	%fd337, %fd335, %fd311, %fd336;
	neg.f64 	%fd338, %fd328;
	mul.f64 	%fd339, %fd308, %fd324;
	fma.rn.f64 	%fd340, %fd338, %fd312, %fd339;
	mul.f64 	%fd341, %fd309, %fd321;
	fma.rn.f64 	%fd342, %fd325, %fd305, %fd341;
	mul.f64 	%fd343, %fd310, %fd322;
	fma.rn.f64 	%fd344, %fd326, %fd306, %fd343;
	mul.f64 	%fd345, %fd311, %fd323;
	fma.rn.f64 	%fd346, %fd327, %fd307, %fd345;
	mul.f64 	%fd347, %fd312, %fd324;
	fma.rn.f64 	%fd348, %fd328, %fd308, %fd347;
	sub.f64 	%fd349, %fd313, %fd331;
	sub.f64 	%fd350, %fd314, %fd334;
	sub.f64 	%fd351, %fd315, %fd337;
	sub.f64 	%fd352, %fd316, %fd340;
	sub.f64 	%fd353, %fd317, %fd342;
	sub.f64 	%fd354, %fd318, %fd344;
	sub.f64 	%fd355, %fd319, %fd346;
	sub.f64 	%fd356, %fd320, %fd348;
	add.f64 	%fd357, %fd313, %fd331;
	add.f64 	%fd358, %fd314, %fd334;
	add.f64 	%fd359, %fd315, %fd337;
	add.f64 	%fd360, %fd316, %fd340;
	add.f64 	%fd361, %fd317, %fd342;
	add.f64 	%fd362, %fd318, %fd344;
	add.f64 	%fd363, %fd319, %fd346;
	add.f64 	%fd364, %fd320, %fd348;
	st.shared.v2.f64 	[%r57], {%fd357, %fd358};
	st.shared.v2.f64 	[%r57+16], {%fd359, %fd360};
	st.shared.v2.f64 	[%r58], {%fd361, %fd362};
	st.shared.v2.f64 	[%r58+16], {%fd363, %fd364};
	st.shared.v2.f64 	[%r57+512], {%fd349, %fd350};
	st.shared.v2.f64 	[%r57+528], {%fd351, %fd352};
	st.shared.v2.f64 	[%r58+512], {%fd353, %fd354};
	st.shared.v2.f64 	[%r58+528], {%fd355, %fd356};
	bar.sync 	0;
	shr.u32 	%r59, %r25, 27;
	add.s32 	%r60, %r1, %r59;
	and.b32  	%r61, %r60, -32;
	sub.s32 	%r62, %r1, %r61;
	and.b32  	%r63, %r10, 134217664;
	add.s32 	%r64, %r62, %r63;
	shl.b32 	%r65, %r62, 1;
	add.s32 	%r66, %r65, 62;
	mul.wide.u32 	%rd98, %r66, 32;
	add.s64 	%rd99, %rd89, %rd98;
	ld.global.v4.f64 	{%fd365, %fd366, %fd367, %fd368}, [%rd99];
	ld.global.v4.f64 	{%fd369, %fd370, %fd371, %fd372}, [%rd99+32];
	shl.b32 	%r67, %r64, 5;
	add.s32 	%r68, %r12, %r67;
	ld.shared.v2.f64 	{%fd373, %fd374}, [%r68];
	ld.shared.v2.f64 	{%fd375, %fd376}, [%r68+16];
	add.s32 	%r69, %r13, %r67;
	ld.shared.v2.f64 	{%fd377, %fd378}, [%r69];
	ld.shared.v2.f64 	{%fd379, %fd380}, [%r69+16];
	ld.shared.v2.f64 	{%fd381, %fd382}, [%r68+1024];
	ld.shared.v2.f64 	{%fd383, %fd384}, [%r68+1040];
	ld.shared.v2.f64 	{%fd385, %fd386}, [%r69+1024];
	ld.shared.v2.f64 	{%fd387, %fd388}, [%r69+1040];
	neg.f64 	%fd389, %fd385;
	mul.f64 	%fd390, %fd365, %fd381;
	fma.rn.f64 	%fd391, %fd389, %fd369, %fd390;
	neg.f64 	%fd392, %fd386;
	mul.f64 	%fd393, %fd366, %fd382;
	fma.rn.f64 	%fd394, %fd392, %fd370, %fd393;
	neg.f64 	%fd395, %fd387;
	mul.f64 	%fd396, %fd367, %fd383;
	fma.rn.f64 	%fd397, %fd395, %fd371, %fd396;
	neg.f64 	%fd398, %fd388;
	mul.f64 	%fd399, %fd368, %fd384;
	fma.rn.f64 	%fd400, %fd398, %fd372, %fd399;
	mul.f64 	%fd401, %fd369, %fd381;
	fma.rn.f64 	%fd402, %fd385, %fd365, %fd401;
	mul.f64 	%fd403, %fd370, %fd382;
	fma.rn.f64 	%fd404, %fd386, %fd366, %fd403;
	mul.f64 	%fd405, %fd371, %fd383;
	fma.rn.f64 	%fd406, %fd387, %fd367, %fd405;
	mul.f64 	%fd407, %fd372, %fd384;
	fma.rn.f64 	%fd408, %fd388, %fd368, %fd407;
	sub.f64 	%fd409, %fd373, %fd391;
	sub.f64 	%fd410, %fd374, %fd394;
	sub.f64 	%fd411, %fd375, %fd397;
	sub.f64 	%fd412, %fd376, %fd400;
	sub.f64 	%fd413, %fd377, %fd402;
	sub.f64 	%fd414, %fd378, %fd404;
	sub.f64 	%fd415, %fd379, %fd406;
	sub.f64 	%fd416, %fd380, %fd408;
	add.f64 	%fd417, %fd373, %fd391;
	add.f64 	%fd418, %fd374, %fd394;
	add.f64 	%fd419, %fd375, %fd397;
	add.f64 	%fd420, %fd376, %fd400;
	add.f64 	%fd421, %fd377, %fd402;
	add.f64 	%fd422, %fd378, %fd404;
	add.f64 	%fd423, %fd379, %fd406;
	add.f64 	%fd424, %fd380, %fd408;
	st.shared.v2.f64 	[%r68], {%fd417, %fd418};
	st.shared.v2.f64 	[%r68+16], {%fd419, %fd420};
	st.shared.v2.f64 	[%r69], {%fd421, %fd422};
	st.shared.v2.f64 	[%r69+16], {%fd423, %fd424};
	st.shared.v2.f64 	[%r68+1024], {%fd409, %fd410};
	st.shared.v2.f64 	[%r68+1040], {%fd411, %fd412};
	st.shared.v2.f64 	[%r69+1024], {%fd413, %fd414};
	st.shared.v2.f64 	[%r69+1040], {%fd415, %fd416};
	bar.sync 	0;
	shr.u32 	%r70, %r25, 26;
	add.s32 	%r71, %r1, %r70;
	and.b32  	%r72, %r71, -64;
	sub.s32 	%r73, %r1, %r72;
	and.b32  	%r74, %r10, 134217600;
	add.s32 	%r75, %r73, %r74;
	shl.b32 	%r76, %r73, 1;
	add.s32 	%r77, %r76, 126;
	mul.wide.u32 	%rd100, %r77, 32;
	add.s64 	%rd101, %rd89, %rd100;
	ld.global.v4.f64 	{%fd425, %fd426, %fd427, %fd428}, [%rd101];
	ld.global.v4.f64 	{%fd429, %fd430, %fd431, %fd432}, [%rd101+32];
	shl.b32 	%r78, %r75, 5;
	add.s32 	%r79, %r12, %r78;
	ld.shared.v2.f64 	{%fd433, %fd434}, [%r79];
	ld.shared.v2.f64 	{%fd435, %fd436}, [%r79+16];
	add.s32 	%r80, %r13, %r78;
	ld.shared.v2.f64 	{%fd437, %fd438}, [%r80];
	ld.shared.v2.f64 	{%fd439, %fd440}, [%r80+16];
	ld.shared.v2.f64 	{%fd441, %fd442}, [%r79+2048];
	ld.shared.v2.f64 	{%fd443, %fd444}, [%r79+2064];
	ld.shared.v2.f64 	{%fd445, %fd446}, [%r80+2048];
	ld.shared.v2.f64 	{%fd447, %fd448}, [%r80+2064];
	neg.f64 	%fd449, %fd445;
	mul.f64 	%fd450, %fd425, %fd441;
	fma.rn.f64 	%fd451, %fd449, %fd429, %fd450;
	neg.f64 	%fd452, %fd446;
	mul.f64 	%fd453, %fd426, %fd442;
	fma.rn.f64 	%fd454, %fd452, %fd430, %fd453;
	neg.f64 	%fd455, %fd447;
	mul.f64 	%fd456, %fd427, %fd443;
	fma.rn.f64 	%fd457, %fd455, %fd431, %fd456;
	neg.f64 	%fd458, %fd448;
	mul.f64 	%fd459, %fd428, %fd444;
	fma.rn.f64 	%fd460, %fd458, %fd432, %fd459;
	mul.f64 	%fd461, %fd429, %fd441;
	fma.rn.f64 	%fd462, %fd445, %fd425, %fd461;
	mul.f64 	%fd463, %fd430, %fd442;
	fma.rn.f64 	%fd464, %fd446, %fd426, %fd463;
	mul.f64 	%fd465, %fd431, %fd443;
	fma.rn.f64 	%fd466, %fd447, %fd427, %fd465;
	mul.f64 	%fd467, %fd432, %fd444;
	fma.rn.f64 	%fd468, %fd448, %fd428, %fd467;
	sub.f64 	%fd469, %fd433, %fd451;
	sub.f64 	%fd470, %fd434, %fd454;
	sub.f64 	%fd471, %fd435, %fd457;
	sub.f64 	%fd472, %fd436, %fd460;
	sub.f64 	%fd473, %fd437, %fd462;
	sub.f64 	%fd474, %fd438, %fd464;
	sub.f64 	%fd475, %fd439, %fd466;
	sub.f64 	%fd476, %fd440, %fd468;
	add.f64 	%fd477, %fd433, %fd451;
	add.f64 	%fd478, %fd434, %fd454;
	add.f64 	%fd479, %fd435, %fd457;
	add.f64 	%fd480, %fd436, %fd460;
	add.f64 	%fd481, %fd437, %fd462;
	add.f64 	%fd482, %fd438, %fd464;
	add.f64 	%fd483, %fd439, %fd466;
	add.f64 	%fd484, %fd440, %fd468;
	st.shared.v2.f64 	[%r79], {%fd477, %fd478};
	st.shared.v2.f64 	[%r79+16], {%fd479, %fd480};
	st.shared.v2.f64 	[%r80], {%fd481, %fd482};
	st.shared.v2.f64 	[%r80+16], {%fd483, %fd484};
	st.shared.v2.f64 	[%r79+2048], {%fd469, %fd470};
	st.shared.v2.f64 	[%r79+2064], {%fd471, %fd472};
	st.shared.v2.f64 	[%r80+2048], {%fd473, %fd474};
	st.shared.v2.f64 	[%r80+2064], {%fd475, %fd476};
	bar.sync 	0;
	shr.u32 	%r81, %r25, 25;
	add.s32 	%r82, %r1, %r81;
	and.b32  	%r83, %r82, -128;
	sub.s32 	%r84, %r1, %r83;
	and.b32  	%r85, %r10, 134217472;
	add.s32 	%r86, %r84, %r85;
	shl.b32 	%r87, %r84, 1;
	add.s32 	%r88, %r87, 254;
	mul.wide.u32 	%rd102, %r88, 32;
	add.s64 	%rd103, %rd89, %rd102;
	ld.global.v4.f64 	{%fd485, %fd486, %fd487, %fd488}, [%rd103];
	ld.global.v4.f64 	{%fd489, %fd490, %fd491, %fd492}, [%rd103+32];
	shl.b32 	%r89, %r86, 5;
	add.s32 	%r90, %r12, %r89;
	ld.shared.v2.f64 	{%fd493, %fd494}, [%r90];
	ld.shared.v2.f64 	{%fd495, %fd496}, [%r90+16];
	add.s32 	%r91, %r13, %r89;
	ld.shared.v2.f64 	{%fd497, %fd498}, [%r91];
	ld.shared.v2.f64 	{%fd499, %fd500}, [%r91+16];
	ld.shared.v2.f64 	{%fd501, %fd502}, [%r90+4096];
	ld.shared.v2.f64 	{%fd503, %fd504}, [%r90+4112];
	ld.shared.v2.f64 	{%fd505, %fd506}, [%r91+4096];
	ld.shared.v2.f64 	{%fd507, %fd508}, [%r91+4112];
	neg.f64 	%fd509, %fd505;
	mul.f64 	%fd510, %fd485, %fd501;
	fma.rn.f64 	%fd511, %fd509, %fd489, %fd510;
	neg.f64 	%fd512, %fd506;
	mul.f64 	%fd513, %fd486, %fd502;
	fma.rn.f64 	%fd514, %fd512, %fd490, %fd513;
	neg.f64 	%fd515, %fd507;
	mul.f64 	%fd516, %fd487, %fd503;
	fma.rn.f64 	%fd517, %fd515, %fd491, %fd516;
	neg.f64 	%fd518, %fd508;
	mul.f64 	%fd519, %fd488, %fd504;
	fma.rn.f64 	%fd520, %fd518, %fd492, %fd519;
	mul.f64 	%fd521, %fd489, %fd501;
	fma.rn.f64 	%fd522, %fd505, %fd485, %fd521;
	mul.f64 	%fd523, %fd490, %fd502;
	fma.rn.f64 	%fd524, %fd506, %fd486, %fd523;
	mul.f64 	%fd525, %fd491, %fd503;
	fma.rn.f64 	%fd526, %fd507, %fd487, %fd525;
	mul.f64 	%fd527, %fd492, %fd504;
	fma.rn.f64 	%fd528, %fd508, %fd488, %fd527;
	sub.f64 	%fd529, %fd493, %fd511;
	sub.f64 	%fd530, %fd494, %fd514;
	sub.f64 	%fd531, %fd495, %fd517;
	sub.f64 	%fd532, %fd496, %fd520;
	sub.f64 	%fd533, %fd497, %fd522;
	sub.f64 	%fd534, %fd498, %fd524;
	sub.f64 	%fd535, %fd499, %fd526;
	sub.f64 	%fd536, %fd500, %fd528;
	add.f64 	%fd537, %fd493, %fd511;
	add.f64 	%fd538, %fd494, %fd514;
	add.f64 	%fd539, %fd495, %fd517;
	add.f64 	%fd540, %fd496, %fd520;
	add.f64 	%fd541, %fd497, %fd522;
	add.f64 	%fd542, %fd498, %fd524;
	add.f64 	%fd543, %fd499, %fd526;
	add.f64 	%fd544, %fd500, %fd528;
	st.shared.v2.f64 	[%r90], {%fd537, %fd538};
	st.shared.v2.f64 	[%r90+16], {%fd539, %fd540};
	st.shared.v2.f64 	[%r91], {%fd541, %fd542};
	st.shared.v2.f64 	[%r91+16], {%fd543, %fd544};
	st.shared.v2.f64 	[%r90+4096], {%fd529, %fd530};
	st.shared.v2.f64 	[%r90+4112], {%fd531, %fd532};
	st.shared.v2.f64 	[%r91+4096], {%fd533, %fd534};
	st.shared.v2.f64 	[%r91+4112], {%fd535, %fd536};
	bar.sync 	0;
	add.s32 	%r92, %r10, %r9;
	shl.b32 	%r93, %r92, 1;
	add.s32 	%r94, %r93, -2;
	ld.shared.v2.f64 	{%fd545, %fd546}, [%r2];
	ld.shared.v2.f64 	{%fd547, %fd548}, [%r2+16];
	ld.shared.v2.f64 	{%fd549, %fd550}, [%r3];
	ld.shared.v2.f64 	{%fd551, %fd552}, [%r3+16];
	mul.wide.s32 	%rd104, %r94, 32;
	add.s64 	%rd1, %rd89, %rd104;
	ld.global.v4.f64 	{%fd553, %fd554, %fd555, %fd556}, [%rd1];
	ld.global.v4.f64 	{%fd557, %fd558, %fd559, %fd560}, [%rd1+32];
	mul.f64 	%fd561, %fd545, %fd553;
	mul.f64 	%fd562, %fd546, %fd554;
	mul.f64 	%fd563, %fd547, %fd555;
	mul.f64 	%fd564, %fd548, %fd556;
	mul.f64 	%fd565, %fd545, %fd557;
	mul.f64 	%fd566, %fd546, %fd558;
	mul.f64 	%fd567, %fd547, %fd559;
	mul.f64 	%fd568, %fd548, %fd560;
	neg.f64 	%fd569, %fd549;
	fma.rn.f64 	%fd570, %fd569, %fd557, %fd561;
	neg.f64 	%fd571, %fd550;
	fma.rn.f64 	%fd1, %fd571, %fd558, %fd562;
	neg.f64 	%fd572, %fd551;
	fma.rn.f64 	%fd2, %fd572, %fd559, %fd563;
	neg.f64 	%fd573, %fd552;
	fma.rn.f64 	%fd3, %fd573, %fd560, %fd564;
	fma.rn.f64 	%fd4, %fd549, %fd553, %fd565;
	fma.rn.f64 	%fd5, %fd550, %fd554, %fd566;
	fma.rn.f64 	%fd6, %fd551, %fd555, %fd567;
	fma.rn.f64 	%fd7, %fd552, %fd556, %fd568;
	shl.b32 	%r95, %r1, 3;
	mul.wide.s32 	%rd105, %r95, 8;
	add.s64 	%rd2, %rd85, %rd105;
	mov.b64 	%rd3, %fd570;
	and.b64  	%rd106, %rd3, 4503599627370495;
	or.b64  	%rd4, %rd106, 4503599627370496;
	shr.u64 	%rd107, %rd3, 52;
	cvt.u16.u64 	%rs17, %rd107;
	and.b16  	%rs1, %rs17, 2047;
	setp.lt.u16 	%p2, %rs1, 1076;
	@%p2 bra 	$L__BB2_3;
	add.s16 	%rs19, %rs1, -1075;
	cvt.u32.u16 	%r97, %rs19;
	shl.b64 	%rd170, %rd4, %r97;
	bra.uni 	$L__BB2_4;
$L__BB2_3:
	sub.s16 	%rs18, 1075, %rs1;
	cvt.u32.u16 	%r96, %rs18;
	shr.u64 	%rd170, %rd4, %r96;
$L__BB2_4:
	neg.s64 	%rd108, %rd170;
	setp.lt.s64 	%p3, %rd3, 0;
	selp.b64 	%rd109, %rd108, %rd170, %p3;
	st.global.u64 	[%rd2], %rd109;
	mov.b64 	%rd8, %fd1;
	and.b64  	%rd110, %rd8, 4503599627370495;
	or.b64  	%rd9, %rd110, 4503599627370496;
	shr.u64 	%rd111, %rd8, 52;
	cvt.u16.u64 	%rs20, %rd111;
	and.b16  	%rs2, %rs20, 2047;
	setp.lt.u16 	%p4, %rs2, 1076;
	@%p4 bra 	$L__BB2_6;
	add.s16 	%rs22, %rs2, -1075;
	cvt.u32.u16 	%r99, %rs22;
	shl.b64 	%rd171, %rd9, %r99;
	bra.uni 	$L__BB2_7;
$L__BB2_6:
	sub.s16 	%rs21, 1075, %rs2;
	cvt.u32.u16 	%r98, %rs21;
	shr.u64 	%rd171, %rd9, %r98;
$L__BB2_7:
	neg.s64 	%rd112, %rd171;
	setp.lt.s64 	%p5, %rd8, 0;
	selp.b64 	%rd113, %rd112, %rd171, %p5;
	st.global.u64 	[%rd2+8], %rd113;
	mov.b64 	%rd13, %fd2;
	and.b64  	%rd114, %rd13, 4503599627370495;
	or.b64  	%rd14, %rd114, 4503599627370496;
	shr.u64 	%rd115, %rd13, 52;
	cvt.u16.u64 	%rs23, %rd115;
	and.b16  	%rs3, %rs23, 2047;
	setp.lt.u16 	%p6, %rs3, 1076;
	@%p6 bra 	$L__BB2_9;
	add.s16 	%rs25, %rs3, -1075;
	cvt.u32.u16 	%r101, %rs25;
	shl.b64 	%rd172, %rd14, %r101;
	bra.uni 	$L__BB2_10;
$L__BB2_9:
	sub.s16 	%rs24, 1075, %rs3;
	cvt.u32.u16 	%r100, %rs24;
	shr.u64 	%rd172, %rd14, %r100;
$L__BB2_10:
	neg.s64 	%rd116, %rd172;
	setp.lt.s64 	%p7, %rd13, 0;
	selp.b64 	%rd117, %rd116, %rd172, %p7;
	st.global.u64 	[%rd2+16], %rd117;
	mov.b64 	%rd18, %fd3;
	and.b64  	%rd118, %rd18, 4503599627370495;
	or.b64  	%rd19, %rd118, 4503599627370496;
	shr.u64 	%rd119, %rd18, 52;
	cvt.u16.u64 	%rs26, %rd119;
	and.b16  	%rs4, %rs26, 2047;
	setp.lt.u16 	%p8, %rs4, 1076;
	@%p8 bra 	$L__BB2_12;
	add.s16 	%rs28, %rs4, -1075;
	cvt.u32.u16 	%r103, %rs28;
	shl.b64 	%rd173, %rd19, %r103;
	bra.uni 	$L__BB2_13;
$L__BB2_12:
	sub.s16 	%rs27, 1075, %rs4;
	cvt.u32.u16 	%r102, %rs27;
	shr.u64 	%rd173, %rd19, %r102;
$L__BB2_13:
	neg.s64 	%rd120, %rd173;
	setp.lt.s64 	%p9, %rd18, 0;
	selp.b64 	%rd121, %rd120, %rd173, %p9;
	st.global.u64 	[%rd2+24], %rd121;
	mov.b64 	%rd23, %fd4;
	and.b64  	%rd122, %rd23, 4503599627370495;
	or.b64  	%rd24, %rd122, 4503599627370496;
	shr.u64 	%rd123, %rd23, 52;
	cvt.u16.u64 	%rs29, %rd123;
	and.b16  	%rs5, %rs29, 2047;
	setp.lt.u16 	%p10, %rs5, 1076;
	@%p10 bra 	$L__BB2_15;
	add.s16 	%rs31, %rs5, -1075;
	cvt.u32.u16 	%r105, %rs31;
	shl.b64 	%rd174, %rd24, %r105;
	bra.uni 	$L__BB2_16;
$L__BB2_15:
	sub.s16 	%rs30, 1075, %rs5;
	cvt.u32.u16 	%r104, %rs30;
	shr.u64 	%rd174, %rd24, %r104;
$L__BB2_16:
	neg.s64 	%rd124, %rd174;
	setp.lt.s64 	%p11, %rd23, 0;
	selp.b64 	%rd125, %rd124, %rd174, %p11;
	st.global.u64 	[%rd2+8192], %rd125;
	mov.b64 	%rd28, %fd5;
	and.b64  	%rd126, %rd28, 4503599627370495;
	or.b64  	%rd29, %rd126, 4503599627370496;
	shr.u64 	%rd127, %rd28, 52;
	cvt.u16.u64 	%rs32, %rd127;
	and.b16  	%rs6, %rs32, 2047;
	setp.lt.u16 	%p12, %rs6, 1076;
	@%p12 bra 	$L__BB2_18;
	add.s16 	%rs34, %rs6, -1075;
	cvt.u32.u16 	%r107, %rs34;
	shl.b64 	%rd175, %rd29, %r107;
	bra.uni 	$L__BB2_19;
$L__BB2_18:
	sub.s16 	%rs33, 1075, %rs6;
	cvt.u32.u16 	%r106, %rs33;
	shr.u64 	%rd175, %rd29, %r106;
$L__BB2_19:
	neg.s64 	%rd128, %rd175;
	setp.lt.s64 	%p13, %rd28, 0;
	selp.b64 	%rd129, %rd128, %rd175, %p13;
	st.global.u64 	[%rd2+8200], %rd129;
	mov.b64 	%rd33, %fd6;
	and.b64  	%rd130, %rd33, 4503599627370495;
	or.b64  	%rd34, %rd130, 4503599627370496;
	shr.u64 	%rd131, %rd33, 52;
	cvt.u16.u64 	%rs35, %rd131;
	and.b16  	%rs7, %rs35, 2047;
	setp.lt.u16 	%p14, %rs7, 1076;
	@%p14 bra 	$L__BB2_21;
	add.s16 	%rs37, %rs7, -1075;
	cvt.u32.u16 	%r109, %rs37;
	shl.b64 	%rd176, %rd34, %r109;
	bra.uni 	$L__BB2_22;
$L__BB2_21:
	sub.s16 	%rs36, 1075, %rs7;
	cvt.u32.u16 	%r108, %rs36;
	shr.u64 	%rd176, %rd34, %r108;
$L__BB2_22:
	neg.s64 	%rd132, %rd176;
	setp.lt.s64 	%p15, %rd33, 0;
	selp.b64 	%rd133, %rd132, %rd176, %p15;
	st.global.u64 	[%rd2+8208], %rd133;
	mov.b64 	%rd38, %fd7;
	and.b64  	%rd134, %rd38, 4503599627370495;
	or.b64  	%rd39, %rd134, 4503599627370496;
	shr.u64 	%rd135, %rd38, 52;
	cvt.u16.u64 	%rs38, %rd135;
	and.b16  	%rs8, %rs38, 2047;
	setp.lt.u16 	%p16, %rs8, 1076;
	@%p16 bra 	$L__BB2_24;
	add.s16 	%rs40, %rs8, -1075;
	cvt.u32.u16 	%r111, %rs40;
	shl.b64 	%rd177, %rd39, %r111;
	bra.uni 	$L__BB2_25;
$L__BB2_24:
	sub.s16 	%rs39, 1075, %rs8;
	cvt.u32.u16 	%r110, %rs39;
	shr.u64 	%rd177, %rd39, %r110;
$L__BB2_25:
	neg.s64 	%rd136, %rd177;
	setp.lt.s64 	%p17, %rd38, 0;
	selp.b64 	%rd137, %rd136, %rd177, %p17;
	st.global.u64 	[%rd2+8216], %rd137;
	ld.shared.v2.f64 	{%fd574, %fd575}, [%r2+32];
	ld.shared.v2.f64 	{%fd576, %fd577}, [%r2+48];
	ld.shared.v2.f64 	{%fd578, %fd579}, [%r3+32];
	ld.shared.v2.f64 	{%fd580, %fd581}, [%r3+48];
	ld.global.v4.f64 	{%fd582, %fd583, %fd584, %fd585}, [%rd1+64];
	ld.global.v4.f64 	{%fd586, %fd587, %fd588, %fd589}, [%rd1+96];
	mul.f64 	%fd590, %fd574, %fd582;
	mul.f64 	%fd591, %fd575, %fd583;
	mul.f64 	%fd592, %fd576, %fd584;
	mul.f64 	%fd593, %fd577, %fd585;
	mul.f64 	%fd594, %fd574, %fd586;
	mul.f64 	%fd595, %fd575, %fd587;
	mul.f64 	%fd596, %fd576, %fd588;
	mul.f64 	%fd597, %fd577, %fd589;
	neg.f64 	%fd598, %fd578;
	fma.rn.f64 	%fd599, %fd598, %fd586, %fd590;
	neg.f64 	%fd600, %fd579;
	fma.rn.f64 	%fd8, %fd600, %fd587, %fd591;
	neg.f64 	%fd601, %fd580;
	fma.rn.f64 	%fd9, %fd601, %fd588, %fd592;
	neg.f64 	%fd602, %fd581;
	fma.rn.f64 	%fd10, %fd602, %fd589, %fd593;
	fma.rn.f64 	%fd11, %fd578, %fd582, %fd594;
	fma.rn.f64 	%fd12, %fd579, %fd583, %fd595;
	fma.rn.f64 	%fd13, %fd580, %fd584, %fd596;
	fma.rn.f64 	%fd14, %fd581, %fd585, %fd597;
	mov.b64 	%rd43, %fd599;
	and.b64  	%rd138, %rd43, 4503599627370495;
	or.b64  	%rd44, %rd138, 4503599627370496;
	shr.u64 	%rd139, %rd43, 52;
	cvt.u16.u64 	%rs41, %rd139;
	and.b16  	%rs9, %rs41, 2047;
	setp.gt.u16 	%p18, %rs9, 1075;
	@%p18 bra 	$L__BB2_27;
	sub.s16 	%rs42, 1075, %rs9;
	cvt.u32.u16 	%r112, %rs42;
	shr.u64 	%rd178, %rd44, %r112;
	bra.uni 	$L__BB2_28;
$L__BB2_27:
	add.s16 	%rs43, %rs9, -1075;
	cvt.u32.u16 	%r113, %rs43;
	shl.b64 	%rd178, %rd44, %r113;
$L__BB2_28:
	neg.s64 	%rd140, %rd178;
	setp.lt.s64 	%p19, %rd43, 0;
	selp.b64 	%rd141, %rd140, %rd178, %p19;
	st.global.u64 	[%rd2+32], %rd141;
	mov.b64 	%rd48, %fd8;
	and.b64  	%rd142, %rd48, 4503599627370495;
	or.b64  	%rd49, %rd142, 4503599627370496;
	shr.u64 	%rd143, %rd48, 52;
	cvt.u16.u64 	%rs44, %rd143;
	and.b16  	%rs10, %rs44, 2047;
	setp.gt.u16 	%p20, %rs10, 1075;
	@%p20 bra 	$L__BB2_30;
	sub.s16 	%rs45, 1075, %rs10;
	cvt.u32.u16 	%r114, %rs45;
	shr.u64 	%rd179, %rd49, %r114;
	bra.uni 	$L__BB2_31;
$L__BB2_30:
	add.s16 	%rs46, %rs10, -1075;
	cvt.u32.u16 	%r115, %rs46;
	shl.b64 	%rd179, %rd49, %r115;
$L__BB2_31:
	neg.s64 	%rd144, %rd179;
	setp.lt.s64 	%p21, %rd48, 0;
	selp.b64 	%rd145, %rd144, %rd179, %p21;
	st.global.u64 	[%rd2+40], %rd145;
	mov.b64 	%rd53, %fd9;
	and.b64  	%rd146, %rd53, 4503599627370495;
	or.b64  	%rd54, %rd146, 4503599627370496;
	shr.u64 	%rd147, %rd53, 52;
	cvt.u16.u64 	%rs47, %rd147;
	and.b16  	%rs11, %rs47, 2047;
	setp.gt.u16 	%p22, %rs11, 1075;
	@%p22 bra 	$L__BB2_33;
	sub.s16 	%rs48, 1075, %rs11;
	cvt.u32.u16 	%r116, %rs48;
	shr.u64 	%rd180, %rd54, %r116;
	bra.uni 	$L__BB2_34;
$L__BB2_33:
	add.s16 	%rs49, %rs11, -1075;
	cvt.u32.u16 	%r117, %rs49;
	shl.b64 	%rd180, %rd54, %r117;
$L__BB2_34:
	neg.s64 	%rd148, %rd180;
	setp.lt.s64 	%p23, %rd53, 0;
	selp.b64 	%rd149, %rd148, %rd180, %p23;
	st.global.u64 	[%rd2+48], %rd149;
	mov.b64 	%rd58, %fd10;
	and.b64  	%rd150, %rd58, 4503599627370495;
	or.b64  	%rd59, %rd150, 4503599627370496;
	shr.u64 	%rd151, %rd58, 52;
	cvt.u16.u64 	%rs50, %rd151;
	and.b16  	%rs12, %rs50, 2047;
	setp.gt.u16 	%p24, %rs12, 1075;
	@%p24 bra 	$L__BB2_36;
	sub.s16 	%rs51, 1075, %rs12;
	cvt.u32.u16 	%r118, %rs51;
	shr.u64 	%rd181, %rd59, %r118;
	bra.uni 	$L__BB2_37;
$L__BB2_36:
	add.s16 	%rs52, %rs12, -1075;
	cvt.u32.u16 	%r119, %rs52;
	shl.b64 	%rd181, %rd59, %r119;
$L__BB2_37:
	neg.s64 	%rd152, %rd181;
	setp.lt.s64 	%p25, %rd58, 0;
	selp.b64 	%rd153, %rd152, %rd181, %p25;
	st.global.u64 	[%rd2+56], %rd153;
	mov.b64 	%rd63, %fd11;
	and.b64  	%rd154, %rd63, 4503599627370495;
	or.b64  	%rd64, %rd154, 4503599627370496;
	shr.u64 	%rd155, %rd63, 52;
	cvt.u16.u64 	%rs53, %rd155;
	and.b16  	%rs13, %rs53, 2047;
	setp.gt.u16 	%p26, %rs13, 1075;
	@%p26 bra 	$L__BB2_39;
	sub.s16 	%rs54, 1075, %rs13;
	cvt.u32.u16 	%r120, %rs54;
	shr.u64 	%rd182, %rd64, %r120;
	bra.uni 	$L__BB2_40;
$L__BB2_39:
	add.s16 	%rs55, %rs13, -1075;
	cvt.u32.u16 	%r121, %rs55;
	shl.b64 	%rd182, %rd64, %r121;
$L__BB2_40:
	neg.s64 	%rd156, %rd182;
	setp.lt.s64 	%p27, %rd63, 0;
	selp.b64 	%rd157, %rd156, %rd182, %p27;
	st.global.u64 	[%rd2+8224], %rd157;
	mov.b64 	%rd68, %fd12;
	and.b64  	%rd158, %rd68, 4503599627370495;
	or.b64  	%rd69, %rd158, 4503599627370496;
	shr.u64 	%rd159, %rd68, 52;
	cvt.u16.u64 	%rs56, %rd159;
	and.b16  	%rs14, %rs56, 2047;
	setp.gt.u16 	%p28, %rs14, 1075;
	@%p28 bra 	$L__BB2_42;
	sub.s16 	%rs57, 1075, %rs14;
	cvt.u32.u16 	%r122, %rs57;
	shr.u64 	%rd183, %rd69, %r122;
	bra.uni 	$L__BB2_43;
$L__BB2_42:
	add.s16 	%rs58, %rs14, -1075;
	cvt.u32.u16 	%r123, %rs58;
	shl.b64 	%rd183, %rd69, %r123;
$L__BB2_43:
	neg.s64 	%rd160, %rd183;
	setp.lt.s64 	%p29, %rd68, 0;
	selp.b64 	%rd161, %rd160, %rd183, %p29;
	st.global.u64 	[%rd2+8232], %rd161;
	mov.b64 	%rd73, %fd13;
	and.b64  	%rd162, %rd73, 4503599627370495;
	or.b64  	%rd74, %rd162, 4503599627370496;
	shr.u64 	%rd163, %rd73, 52;
	cvt.u16.u64 	%rs59, %rd163;
	and.b16  	%rs15, %rs59, 2047;
	setp.gt.u16 	%p30, %rs15, 1075;
	@%p30 bra 	$L__BB2_45;
	sub.s16 	%rs60, 1075, %rs15;
	cvt.u32.u16 	%r124, %rs60;
	shr.u64 	%rd184, %rd74, %r124;
	bra.uni 	$L__BB2_46;
$L__BB2_45:
	add.s16 	%rs61, %rs15, -1075;
	cvt.u32.u16 	%r125, %rs61;
	shl.b64 	%rd184, %rd74, %r125;
$L__BB2_46:
	neg.s64 	%rd164, %rd184;
	setp.lt.s64 	%p31, %rd73, 0;
	selp.b64 	%rd165, %rd164, %rd184, %p31;
	st.global.u64 	[%rd2+8240], %rd165;
	mov.b64 	%rd78, %fd14;
	and.b64  	%rd166, %rd78, 4503599627370495;
	or.b64  	%rd79, %rd166, 4503599627370496;
	shr.u64 	%rd167, %rd78, 52;
	cvt.u16.u64 	%rs62, %rd167;
	and.b16  	%rs16, %rs62, 2047;
	setp.gt.u16 	%p32, %rs16, 1075;
	@%p32 bra 	$L__BB2_48;
	sub.s16 	%rs63, 1075, %rs16;
	cvt.u32.u16 	%r126, %rs63;
	shr.u64 	%rd185, %rd79, %r126;
	bra.uni 	$L__BB2_49;
$L__BB2_48:
	add.s16 	%rs64, %rs16, -1075;
	cvt.u32.u16 	%r127, %rs64;
	shl.b64 	%rd185, %rd79, %r127;
$L__BB2_49:
	neg.s64 	%rd168, %rd185;
	setp.lt.s64 	%p33, %rd78, 0;
	selp.b64 	%rd169, %rd168, %rd185, %p33;
	st.global.u64 	[%rd2+8248], %rd169;
$L__BB2_50:
	ret;

}
	// .globl	_ZN5cufft4ifftEPdPmi
.visible .entry _ZN5cufft4ifftEPdPmi(
	.param .u64 .ptr .align 1 _ZN5cufft4ifftEPdPmi_param_0,
	.param .u64 .ptr .align 1 _ZN5cufft4ifftEPdPmi_param_1,
	.param .u32 _ZN5cufft4ifftEPdPmi_param_2
)
.maxntid 128
.minnctapersm 1
{
	.reg .pred 	%p<2>;
	.reg .b32 	%r<101>;
	.reg .b64 	%rd<44>;
	.reg .b64 	%fd<585>;
	// demoted variable
	.shared .align 16 .b8 _ZZN5cufft4ifftEPdPmiE10shared_pre[8192];
	// demoted variable
	.shared .align 16 .b8 _ZZN5cufft4ifftEPdPmiE10shared_pim[8192];
	ld.param.u64 	%rd1, [_ZN5cufft4ifftEPdPmi_param_0];
	ld.param.u64 	%rd2, [_ZN5cufft4ifftEPdPmi_param_1];
	ld.param.u32 	%r2, [_ZN5cufft4ifftEPdPmi_param_2];
	shr.s32 	%r3, %r2, 3;
	mov.u32 	%r4, %ctaid.x;
	mov.u32 	%r5, %ntid.x;
	mov.u32 	%r6, %tid.x;
	mad.lo.s32 	%r1, %r4, %r5, %r6;
	setp.ge.s32 	%p1, %r1, %r3;
	@%p1 bra 	$L__BB3_2;
	cvta.to.global.u64 	%rd3, %rd1;
	cvta.to.global.u64 	%rd4, %rd2;
	shl.b32 	%r7, %r1, 1;
	shl.b32 	%r8, %r1, 3;
	mul.wide.s32 	%rd5, %r8, 8;
	add.s64 	%rd6, %rd4, %rd5;
	ld.global.nc.u64 	%rd7, [%rd6];
	cvt.rn.f64.s64 	%fd1, %rd7;
	ld.global.nc.u64 	%rd8, [%rd6+8];
	cvt.rn.f64.s64 	%fd2, %rd8;
	ld.global.nc.u64 	%rd9, [%rd6+16];
	cvt.rn.f64.s64 	%fd3, %rd9;
	ld.global.nc.u64 	%rd10, [%rd6+24];
	cvt.rn.f64.s64 	%fd4, %rd10;
	shl.b32 	%r9, %r1, 6;
	mov.u32 	%r10, _ZZN5cufft4ifftEPdPmiE10shared_pre;
	add.s32 	%r11, %r10, %r9;
	ld.global.nc.u64 	%rd11, [%rd6+32];
	cvt.rn.f64.s64 	%fd5, %rd11;
	ld.global.nc.u64 	%rd12, [%rd6+40];
	cvt.rn.f64.s64 	%fd6, %rd12;
	ld.global.nc.u64 	%rd13, [%rd6+48];
	cvt.rn.f64.s64 	%fd7, %rd13;
	ld.global.nc.u64 	%rd14, [%rd6+56];
	cvt.rn.f64.s64 	%fd8, %rd14;
	ld.global.nc.u64 	%rd15, [%rd6+8192];
	cvt.rn.f64.s64 	%fd9, %rd15;
	ld.global.nc.u64 	%rd16, [%rd6+8200];
	cvt.rn.f64.s64 	%fd10, %rd16;
	ld.global.nc.u64 	%rd17, [%rd6+8208];
	cvt.rn.f64.s64 	%fd11, %rd17;
	ld.global.nc.u64 	%rd18, [%rd6+8216];
	cvt.rn.f64.s64 	%fd12, %rd18;
	mov.u32 	%r12, _ZZN5cufft4ifftEPdPmiE10shared_pim;
	add.s32 	%r13, %r12, %r9;
	ld.global.nc.u64 	%rd19, [%rd6+8224];
	cvt.rn.f64.s64 	%fd13, %rd19;
	ld.global.nc.u64 	%rd20, [%rd6+8232];
	cvt.rn.f64.s64 	%fd14, %rd20;
	ld.global.nc.u64 	%rd21, [%rd6+8240];
	cvt.rn.f64.s64 	%fd15, %rd21;
	ld.global.nc.u64 	%rd22, [%rd6+8248];
	cvt.rn.f64.s64 	%fd16, %rd22;
	shl.b32 	%r14, %r1, 2;
	mul.wide.s32 	%rd23, %r14, 32;
	mov.u64 	%rd24, tables_reverse_d64;
	add.s64 	%rd25, %rd24, %rd23;
	ld.global.v4.f64 	{%fd17, %fd18, %fd19, %fd20}, [%rd25];
	ld.global.v4.f64 	{%fd21, %fd22, %fd23, %fd24}, [%rd25+32];
	mul.f64 	%fd25, %fd17, %fd1;
	mul.f64 	%fd26, %fd18, %fd2;
	mul.f64 	%fd27, %fd19, %fd3;
	mul.f64 	%fd28, %fd20, %fd4;
	mul.f64 	%fd29, %fd21, %fd1;
	mul.f64 	%fd30, %fd22, %fd2;
	mul.f64 	%fd31, %fd23, %fd3;
	mul.f64 	%fd32, %fd24, %fd4;
	neg.f64 	%fd33, %fd9;
	fma.rn.f64 	%fd34, %fd33, %fd21, %fd25;
	neg.f64 	%fd35, %fd10;
	fma.rn.f64 	%fd36, %fd35, %fd22, %fd26;
	neg.f64 	%fd37, %fd11;
	fma.rn.f64 	%fd38, %fd37, %fd23, %fd27;
	neg.f64 	%fd39, %fd12;
	fma.rn.f64 	%fd40, %fd39, %fd24, %fd28;
	fma.rn.f64 	%fd41, %fd9, %fd17, %fd29;
	fma.rn.f64 	%fd42, %fd10, %fd18, %fd30;
	fma.rn.f64 	%fd43, %fd11, %fd19, %fd31;
	fma.rn.f64 	%fd44, %fd12, %fd20, %fd32;
	st.shared.v2.f64 	[%r11], {%fd34, %fd36};
	st.shared.v2.f64 	[%r11+16], {%fd38, %fd40};
	st.shared.v2.f64 	[%r13], {%fd41, %fd42};
	st.shared.v2.f64 	[%r13+16], {%fd43, %fd44};
	ld.global.v4.f64 	{%fd45, %fd46, %fd47, %fd48}, [%rd25+64];
	ld.global.v4.f64 	{%fd49, %fd50, %fd51, %fd52}, [%rd25+96];
	mul.f64 	%fd53, %fd45, %fd5;
	mul.f64 	%fd54, %fd46, %fd6;
	mul.f64 	%fd55, %fd47, %fd7;
	mul.f64 	%fd56, %fd48, %fd8;
	mul.f64 	%fd57, %fd49, %fd5;
	mul.f64 	%fd58, %fd50, %fd6;
	mul.f64 	%fd59, %fd51, %fd7;
	mul.f64 	%fd60, %fd52, %fd8;
	neg.f64 	%fd61, %fd13;
	fma.rn.f64 	%fd62, %fd61, %fd49, %fd53;
	neg.f64 	%fd63, %fd14;
	fma.rn.f64 	%fd64, %fd63, %fd50, %fd54;
	neg.f64 	%fd65, %fd15;
	fma.rn.f64 	%fd66, %fd65, %fd51, %fd55;
	neg.f64 	%fd67, %fd16;
	fma.rn.f64 	%fd68, %fd67, %fd52, %fd56;
	fma.rn.f64 	%fd69, %fd13, %fd45, %fd57;
	fma.rn.f64 	%fd70, %fd14, %fd46, %fd58;
	fma.rn.f64 	%fd71, %fd15, %fd47, %fd59;
	fma.rn.f64 	%fd72, %fd16, %fd48, %fd60;
	st.shared.v2.f64 	[%r11+32], {%fd62, %fd64};
	st.shared.v2.f64 	[%r11+48], {%fd66, %fd68};
	st.shared.v2.f64 	[%r13+32], {%fd69, %fd70};
	st.shared.v2.f64 	[%r13+48], {%fd71, %fd72};
	shr.s32 	%r15, %r1, 31;
	shr.u32 	%r16, %r15, 25;
	add.s32 	%r17, %r1, %r16;
	and.b32  	%r18, %r17, -128;
	sub.s32 	%r19, %r1, %r18;
	and.b32  	%r20, %r7, 134217472;
	add.s32 	%r21, %r19, %r20;
	shl.b32 	%r22, %r19, 1;
	add.s32 	%r23, %r2, %r22;
	add.s32 	%r24, %r23, -512;
	bar.sync 	0;
	mul.wide.s32 	%rd26, %r24, 32;
	add.s64 	%rd27, %rd24, %rd26;
	ld.global.v4.f64 	{%fd73, %fd74, %fd75, %fd76}, [%rd27];
	ld.global.v4.f64 	{%fd77, %fd78, %fd79, %fd80}, [%rd27+32];
	shl.b32 	%r25, %r21, 5;
	add.s32 	%r26, %r10, %r25;
	ld.shared.v2.f64 	{%fd81, %fd82}, [%r26];
	ld.shared.v2.f64 	{%fd83, %fd84}, [%r26+16];
	add.s32 	%r27, %r12, %r25;
	ld.shared.v2.f64 	{%fd85, %fd86}, [%r27];
	ld.shared.v2.f64 	{%fd87, %fd88}, [%r27+16];
	ld.shared.v2.f64 	{%fd89, %fd90}, [%r26+4096];
	ld.shared.v2.f64 	{%fd91, %fd92}, [%r26+4112];
	ld.shared.v2.f64 	{%fd93, %fd94}, [%r27+4096];
	ld.shared.v2.f64 	{%fd95, %fd96}, [%r27+4112];
	sub.f64 	%fd97, %fd81, %fd89;
	sub.f64 	%fd98, %fd82, %fd90;
	sub.f64 	%fd99, %fd83, %fd91;
	sub.f64 	%fd100, %fd84, %fd92;
	sub.f64 	%fd101, %fd85, %fd93;
	sub.f64 	%fd102, %fd86, %fd94;
	sub.f64 	%fd103, %fd87, %fd95;
	sub.f64 	%fd104, %fd88, %fd96;
	add.f64 	%fd105, %fd81, %fd89;
	add.f64 	%fd106, %fd82, %fd90;
	add.f64 	%fd107, %fd83, %fd91;
	add.f64 	%fd108, %fd84, %fd92;
	add.f64 	%fd109, %fd85, %fd93;
	add.f64 	%fd110, %fd86, %fd94;
	add.f64 	%fd111, %fd87, %fd95;
	add.f64 	%fd112, %fd88, %fd96;
	neg.f64 	%fd113, %fd101;
	mul.f64 	%fd114, %fd77, %fd113;
	fma.rn.f64 	%fd115, %fd97, %fd73, %fd114;
	neg.f64 	%fd116, %fd102;
	mul.f64 	%fd117, %fd78, %fd116;
	fma.rn.f64 	%fd118, %fd98, %fd74, %fd117;
	neg.f64 	%fd119, %fd103;
	mul.f64 	%fd120, %fd79, %fd119;
	fma.rn.f64 	%fd121, %fd99, %fd75, %fd120;
	neg.f64 	%fd122, %fd104;
	mul.f64 	%fd123, %fd80, %fd122;
	fma.rn.f64 	%fd124, %fd100, %fd76, %fd123;
	mul.f64 	%fd125, %fd73, %fd101;
	fma.rn.f64 	%fd126, %fd97, %fd77, %fd125;
	mul.f64 	%fd127, %fd74, %fd102;
	fma.rn.f64 	%fd128, %fd98, %fd78, %fd127;
	mul.f64 	%fd129, %fd75, %fd103;
	fma.rn.f64 	%fd130, %fd99, %fd79, %fd129;
	mul.f64 	%fd131, %fd76, %fd104;
	fma.rn.f64 	%fd132, %fd100, %fd80, %fd131;
	st.shared.v2.f64 	[%r26], {%fd105, %fd106};
	st.shared.v2.f64 	[%r26+16], {%fd107, %fd108};
	st.shared.v2.f64 	[%r27], {%fd109, %fd110};
	st.shared.v2.f64 	[%r27+16], {%fd111, %fd112};
	st.shared.v2.f64 	[%r26+4096], {%fd115, %fd118};
	st.shared.v2.f64 	[%r26+4112], {%fd121, %fd124};
	st.shared.v2.f64 	[%r27+4096], {%fd126, %fd128};
	st.shared.v2.f64 	[%r27+4112], {%fd130, %fd132};
	shr.u32 	%r28, %r15, 26;
	add.s32 	%r29, %r1, %r28;
	and.b32  	%r30, %r29, -64;
	sub.s32 	%r31, %r1, %r30;
	and.b32  	%r32, %r7, 134217600;
	add.s32 	%r33, %r31, %r32;
	shl.b32 	%r34, %r31, 1;
	add.s32 	%r35, %r2, %r34;
	add.s32 	%r36, %r35, -256;
	bar.sync 	0;
	mul.wide.s32 	%rd28, %r36, 32;
	add.s64 	%rd29, %rd24, %rd28;
	ld.global.v4.f64 	{%fd133, %fd134, %fd135, %fd136}, [%rd29];
	ld.global.v4.f64 	{%fd137, %fd138, %fd139, %fd140}, [%rd29+32];
	shl.b32 	%r37, %r33, 5;
	add.s32 	%r38, %r10, %r37;
	ld.shared.v2.f64 	{%fd141, %fd142}, [%r38];
	ld.shared.v2.f64 	{%fd143, %fd144}, [%r38+16];
	add.s32 	%r39, %r12, %r37;
	ld.shared.v2.f64 	{%fd145, %fd146}, [%r39];
	ld.shared.v2.f64 	{%fd147, %fd148}, [%r39+16];
	ld.shared.v2.f64 	{%fd149, %fd150}, [%r38+2048];
	ld.shared.v2.f64 	{%fd151, %fd152}, [%r38+2064];
	ld.shared.v2.f64 	{%fd153, %fd154}, [%r39+2048];
	ld.shared.v2.f64 	{%fd155, %fd156}, [%r39+2064];
	sub.f64 	%fd157, %fd141, %fd149;
	sub.f64 	%fd158, %fd142, %fd150;
	sub.f64 	%fd159, %fd143, %fd151;
	sub.f64 	%fd160, %fd144, %fd152;
	sub.f64 	%fd161, %fd145, %fd153;
	sub.f64 	%fd162, %fd146, %fd154;
	sub.f64 	%fd163, %fd147, %fd155;
	sub.f64 	%fd164, %fd148, %fd156;
	add.f64 	%fd165, %fd141, %fd149;
	add.f64 	%fd166, %fd142, %fd150;
	add.f64 	%fd167, %fd143, %fd151;
	add.f64 	%fd168, %fd144, %fd152;
	add.f64 	%fd169, %fd145, %fd153;
	add.f64 	%fd170, %fd146, %fd154;
	add.f64 	%fd171, %fd147, %fd155;
	add.f64 	%fd172, %fd148, %fd156;
	neg.f64 	%fd173, %fd161;
	mul.f64 	%fd174, %fd137, %fd173;
	fma.rn.f64 	%fd175, %fd157, %fd133, %fd174;
	neg.f64 	%fd176, %fd162;
	mul.f64 	%fd177, %fd138, %fd176;
	fma.rn.f64 	%fd178, %fd158, %fd134, %fd177;
	neg.f64 	%fd179, %fd163;
	mul.f64 	%fd180, %fd139, %fd179;
	fma.rn.f64 	%fd181, %fd159, %fd135, %fd180;
	neg.f64 	%fd182, %fd164;
	mul.f64 	%fd183, %fd140, %fd182;
	fma.rn.f64 	%fd184, %fd160, %fd136, %fd183;
	mul.f64 	%fd185, %fd133, %fd161;
	fma.rn.f64 	%fd186, %fd157, %fd137, %fd185;
	mul.f64 	%fd187, %fd134, %fd162;
	fma.rn.f64 	%fd188, %fd158, %fd138, %fd187;
	mul.f64 	%fd189, %fd135, %fd163;
	fma.rn.f64 	%fd190, %fd159, %fd139, %fd189;
	mul.f64 	%fd191, %fd136, %fd164;
	fma.rn.f64 	%fd192, %fd160, %fd140, %fd191;
	st.shared.v2.f64 	[%r38], {%fd165, %fd166};
	st.shared.v2.f64 	[%r38+16], {%fd167, %fd168};
	st.shared.v2.f64 	[%r39], {%fd169, %fd170};
	st.shared.v2.f64 	[%r39+16], {%fd171, %fd172};
	st.shared.v2.f64 	[%r38+2048], {%fd175, %fd178};
	st.shared.v2.f64 	[%r38+2064], {%fd181, %fd184};
	st.shared.v2.f64 	[%r39+2048], {%fd186, %fd188};
	st.shared.v2.f64 	[%r39+2064], {%fd190, %fd192};
	shr.u32 	%r40, %r15, 27;
	add.s32 	%r41, %r1, %r40;
	and.b32  	%r42, %r41, -32;
	sub.s32 	%r43, %r1, %r42;
	and.b32  	%r44, %r7, 134217664;
	add.s32 	%r45, %r43, %r44;
	shl.b32 	%r46, %r43, 1;
	add.s32 	%r47, %r2, %r46;
	add.s32 	%r48, %r47, -128;
	bar.sync 	0;
	mul.wide.s32 	%rd30, %r48, 32;
	add.s64 	%rd31, %rd24, %rd30;
	ld.global.v4.f64 	{%fd193, %fd194, %fd195, %fd196}, [%rd31];
	ld.global.v4.f64 	{%fd197, %fd198, %fd199, %fd200}, [%rd31+32];
	shl.b32 	%r49, %r45, 5;
	add.s32 	%r50, %r10, %r49;
	ld.shared.v2.f64 	{%fd201, %fd202}, [%r50];
	ld.shared.v2.f64 	{%fd203, %fd204}, [%r50+16];
	add.s32 	%r51, %r12, %r49;
	ld.shared.v2.f64 	{%fd205, %fd206}, [%r51];
	ld.shared.v2.f64 	{%fd207, %fd208}, [%r51+16];
	ld.shared.v2.f64 	{%fd209, %fd210}, [%r50+1024];
	ld.shared.v2.f64 	{%fd211, %fd212}, [%r50+1040];
	ld.shared.v2.f64 	{%fd213, %fd214}, [%r51+1024];
	ld.shared.v2.f64 	{%fd215, %fd216}, [%r51+1040];
	sub.f64 	%fd217, %fd201, %fd209;
	sub.f64 	%fd218, %fd202, %fd210;
	sub.f64 	%fd219, %fd203, %fd211;
	sub.f64 	%fd220, %fd204, %fd212;
	sub.f64 	%fd221, %fd205, %fd213;
	sub.f64 	%fd222, %fd206, %fd214;
	sub.f64 	%fd223, %fd207, %fd215;
	sub.f64 	%fd224, %fd208, %fd216;
	add.f64 	%fd225, %fd201, %fd209;
	add.f64 	%fd226, %fd202, %fd210;
	add.f64 	%fd227, %fd203, %fd211;
	add.f64 	%fd228, %fd204, %fd212;
	add.f64 	%fd229, %fd205, %fd213;
	add.f64 	%fd230, %fd206, %fd214;
	add.f64 	%fd231, %fd207, %fd215;
	add.f64 	%fd232, %fd208, %fd216;
	neg.f64 	%fd233, %fd221;
	mul.f64 	%fd234, %fd197, %fd233;
	fma.rn.f64 	%fd235, %fd217, %fd193, %fd234;
	neg.f64 	%fd236, %fd222;
	mul.f64 	%fd237, %fd198, %fd236;
	fma.rn.f64 	%fd238, %fd218, %fd194, %fd237;
	neg.f64 	%fd239, %fd223;
	mul.f64 	%fd240, %fd199, %fd239;
	fma.rn.f64 	%fd241, %fd219, %fd195, %fd240;
	neg.f64 	%fd242, %fd224;
	mul.f64 	%fd243, %fd200, %fd242;
	fma.rn.f64 	%fd244, %fd220, %fd196, %fd243;
	mul.f64 	%fd245, %fd193, %fd221;
	fma.rn.f64 	%fd246, %fd217, %fd197, %fd245;
	mul.f64 	%fd247, %fd194, %fd222;
	fma.rn.f64 	%fd248, %fd218, %fd198, %fd247;
	mul.f64 	%fd249, %fd195, %fd223;
	fma.rn.f64 	%fd250, %fd219, %fd199, %fd249;
	mul.f64 	%fd251, %fd196, %fd224;
	fma.rn.f64 	%fd252, %fd220, %fd200, %fd251;
	st.shared.v2.f64 	[%r50], {%fd225, %fd226};
	st.shared.v2.f64 	[%r50+16], {%fd227, %fd228};
	st.shared.v2.f64 	[%r51], {%fd229, %fd230};
	st.shared.v2.f64 	[%r51+16], {%fd231, %fd232};
	st.shared.v2.f64 	[%r50+1024], {%fd235, %fd238};
	st.shared.v2.f64 	[%r50+1040], {%fd241, %fd244};
	st.shared.v2.f64 	[%r51+1024], {%fd246, %fd248};
	st.shared.v2.f64 	[%r51+1040], {%fd250, %fd252};
	shr.u32 	%r52, %r15, 28;
	add.s32 	%r53, %r1, %r52;
	and.b32  	%r54, %r53, -16;
	sub.s32 	%r55, %r1, %r54;
	and.b32  	%r56, %r7, 134217696;
	add.s32 	%r57, %r55, %r56;
	shl.b32 	%r58, %r55, 1;
	add.s32 	%r59, %r2, %r58;
	add.s32 	%r60, %r59, -64;
	bar.sync 	0;
	mul.wide.s32 	%rd32, %r60, 32;
	add.s64 	%rd33, %rd24, %rd32;
	ld.global.v4.f64 	{%fd253, %fd254, %fd255, %fd256}, [%rd33];
	ld.global.v4.f64 	{%fd257, %fd258, %fd259, %fd260}, [%rd33+32];
	shl.b32 	%r61, %r57, 5;
	add.s32 	%r62, %r10, %r61;
	ld.shared.v2.f64 	{%fd261, %fd262}, [%r62];
	ld.shared.v2.f64 	{%fd263, %fd264}, [%r62+16];
	add.s32 	%r63, %r12, %r61;
	ld.shared.v2.f64 	{%fd265, %fd266}, [%r63];
	ld.shared.v2.f64 	{%fd267, %fd268}, [%r63+16];
	ld.shared.v2.f64 	{%fd269, %fd270}, [%r62+512];
	ld.shared.v2.f64 	{%fd271, %fd272}, [%r62+528];
	ld.shared.v2.f64 	{%fd273, %fd274}, [%r63+512];
	ld.shared.v2.f64 	{%fd275, %fd276}, [%r63+528];
	sub.f64 	%fd277, %fd261, %fd269;
	sub.f64 	%fd278, %fd262, %fd270;
	sub.f64 	%fd279, %fd263, %fd271;
	sub.f64 	%fd280, %fd264, %fd272;
	sub.f64 	%fd281, %fd265, %fd273;
	sub.f64 	%fd282, %fd266, %fd274;
	sub.f64 	%fd283, %fd267, %fd275;
	sub.f64 	%fd284, %fd268, %fd276;
	add.f64 	%fd285, %fd261, %fd269;
	add.f64 	%fd286, %fd262, %fd270;
	add.f64 	%fd287, %fd263, %fd271;
	add.f64 	%fd288, %fd264, %fd272;
	add.f64 	%fd289, %fd265, %fd273;
	add.f64 	%fd290, %fd266, %fd274;
	add.f64 	%fd291, %fd267, %fd275;
	add.f64 	%fd292, %fd268, %fd276;
	neg.f64 	%fd293, %fd281;
	mul.f64 	%fd294, %fd257, %fd293;
	fma.rn.f64 	%fd295, %fd277, %fd253, %fd294;
	neg.f64 	%fd296, %fd282;
	mul.f64 	%fd297, %fd258, %fd296;
	fma.rn.f64 	%fd298, %fd278, %fd254, %fd297;
	neg.f64 	%fd299, %fd283;
	mul.f64 	%fd300, %fd259, %fd299;
	fma.rn.f64 	%fd301, %fd279, %fd255, %fd300;
	neg.f64 	%fd302, %fd284;
	mul.f64 	%fd303, %fd260, %fd302;
	fma.rn.f64 	%fd304, %fd280, %fd256, %fd303;
	mul.f64 	%fd305, %fd253, %fd281;
	fma.rn.f64 	%fd306, %fd277, %fd257, %fd305;
	mul.f64 	%fd307, %fd254, %fd282;
	fma.rn.f64 	%fd308, %fd278, %fd258, %fd307;
	mul.f64 	%fd309, %fd255, %fd283;
	fma.rn.f64 	%fd310, %fd279, %fd259, %fd309;
	mul.f64 	%fd311, %fd256, %fd284;
	fma.rn.f64 	%fd312, %fd280, %fd260, %fd311;
	st.shared.v2.f64 	[%r62], {%fd285, %fd286};
	st.shared.v2.f64 	[%r62+16], {%fd287, %fd288};
	st.shared.v2.f64 	[%r63], {%fd289, %fd290};
	st.shared.v2.f64 	[%r63+16], {%fd291, %fd292};
	st.shared.v2.f64 	[%r62+512], {%fd295, %fd298};
	st.shared.v2.f64 	[%r62+528], {%fd301, %fd304};
	st.shared.v2.f64 	[%r63+512], {%fd306, %fd308};
	st.shared.v2.f64 	[%r63+528], {%fd310, %fd312};
	shr.u32 	%r64, %r15, 29;
	add.s32 	%r65, %r1, %r64;
	and.b32  	%r66, %r65, -8;
	sub.s32 	%r67, %r1, %r66;
	and.b32  	%r68, %r7, 134217712;
	add.s32 	%r69, %r67, %r68;
	shl.b32 	%r70, %r67, 1;
	add.s32 	%r71, %r2, %r70;
	add.s32 	%r72, %r71, -32;
	bar.sync 	0;
	mul.wide.s32 	%rd34, %r72, 32;
	add.s64 	%rd35, %rd24, %rd34;
	ld.global.v4.f64 	{%fd313, %fd314, %fd315, %fd316}, [%rd35];
	ld.global.v4.f64 	{%fd317, %fd318, %fd319, %fd320}, [%rd35+32];
	shl.b32 	%r73, %r69, 5;
	add.s32 	%r74, %r10, %r73;
	ld.shared.v2.f64 	{%fd321, %fd322}, [%r74];
	ld.shared.v2.f64 	{%fd323, %fd324}, [%r74+16];
	add.s32 	%r75, %r12, %r73;
	ld.shared.v2.f64 	{%fd325, %fd326}, [%r75];
	ld.shared.v2.f64 	{%fd327, %fd328}, [%r75+16];
	ld.shared.v2.f64 	{%fd329, %fd330}, [%r74+256];
	ld.shared.v2.f64 	{%fd331, %fd332}, [%r74+272];
	ld.shared.v2.f64 	{%fd333, %fd334}, [%r75+256];
	ld.shared.v2.f64 	{%fd335, %fd336}, [%r75+272];
	sub.f64 	%fd337, %fd321, %fd329;
	sub.f64 	%fd338, %fd322, %fd330;
	sub.f64 	%fd339, %fd323, %fd331;
	sub.f64 	%fd340, %fd324, %fd332;
	sub.f64 	%fd341, %fd325, %fd333;
	sub.f64 	%fd342, %fd326, %fd334;
	sub.f64 	%fd343, %fd327, %fd335;
	sub.f64 	%fd344, %fd328, %fd336;
	add.f64 	%fd345, %fd321, %fd329;
	add.f64 	%fd346, %fd322, %fd330;
	add.f64 	%fd347, %fd323, %fd331;
	add.f64 	%fd348, %fd324, %fd332;
	add.f64 	%fd349, %fd325, %fd333;
	add.f64 	%fd350, %fd326, %fd334;
	add.f64 	%fd351, %fd327, %fd335;
	add.f64 	%fd352, %fd328, %fd336;
	neg.f64 	%fd353, %fd341;
	mul.f64 	%fd354, %fd317, %fd353;
	fma.rn.f64 	%fd355, %fd337, %fd313, %fd354;
	neg.f64 	%fd356, %fd342;
	mul.f64 	%fd357, %fd318, %fd356;
	fma.rn.f64 	%fd358, %fd338, %fd314, %fd357;
	neg.f64 	%fd359, %fd343;
	mul.f64 	%fd360, %fd319, %fd359;
	fma.rn.f64 	%fd361, %fd339, %fd315, %fd360;
	neg.f64 	%fd362, %fd344;
	mul.f64 	%fd363, %fd320, %fd362;
	fma.rn.f64 	%fd364, %fd340, %fd316, %fd363;
	mul.f64 	%fd365, %fd313, %fd341;
	fma.rn.f64 	%fd366, %fd337, %fd317, %fd365;
	mul.f64 	%fd367, %fd314, %fd342;
	fma.rn.f64 	%fd368, %fd338, %fd318, %fd367;
	mul.f64 	%fd369, %fd315, %fd343;
	fma.rn.f64 	%fd370, %fd339, %fd319, %fd369;
	mul.f64 	%fd371, %fd316, %fd344;
	fma.rn.f64 	%fd372, %fd340, %fd320, %fd371;
	st.shared.v2.f64 	[%r74], {%fd345, %fd346};
	st.shared.v2.f64 	[%r74+16], {%fd347, %fd348};
	st.shared.v2.f64 	[%r75], {%fd349, %fd350};
	st.shared.v2.f64 	[%r75+16], {%fd351, %fd352};
	st.shared.v2.f64 	[%r74+256], {%fd355, %fd358};
	st.shared.v2.f64 	[%r74+272], {%fd361, %fd364};
	st.shared.v2.f64 	[%r75+256], {%fd366, %fd368};
	st.shared.v2.f64 	[%r75+272], {%fd370, %fd372};
	shr.u32 	%r76, %r15, 30;
	add.s32 	%r77, %r1, %r76;
	and.b32  	%r78, %r77, -4;
	sub.s32 	%r79, %r1, %r78;
	and.b32  	%r80, %r7, 134217720;
	add.s32 	%r81, %r79, %r80;
	shl.b32 	%r82, %r79, 1;
	add.s32 	%r83, %r2, %r82;
	add.s32 	%r84, %r83, -16;
	bar.sync 	0;
	mul.wide.s32 	%rd36, %r84, 32;
	add.s64 	%rd37, %rd24, %rd36;
	ld.global.v4.f64 	{%fd373, %fd374, %fd375, %fd376}, [%rd37];
	ld.global.v4.f64 	{%fd377, %fd378, %fd379, %fd380}, [%rd37+32];
	shl.b32 	%r85, %r81, 5;
	add.s32 	%r86, %r10, %r85;
	ld.shared.v2.f64 	{%fd381, %fd382}, [%r86];
	ld.shared.v2.f64 	{%fd383, %fd384}, [%r86+16];
	add.s32 	%r87, %r12, %r85;
	ld.shared.v2.f64 	{%fd385, %fd386}, [%r87];
	ld.shared.v2.f64 	{%fd387, %fd388}, [%r87+16];
	ld.shared.v2.f64 	{%fd389, %fd390}, [%r86+128];
	ld.shared.v2.f64 	{%fd391, %fd392}, [%r86+144];
	ld.shared.v2.f64 	{%fd393, %fd394}, [%r87+128];
	ld.shared.v2.f64 	{%fd395, %fd396}, [%r87+144];
	sub.f64 	%fd397, %fd381, %fd389;
	sub.f64 	%fd398, %fd382, %fd390;
	sub.f64 	%fd399, %fd383, %fd391;
	sub.f64 	%fd400, %fd384, %fd392;
	sub.f64 	%fd401, %fd385, %fd393;
	sub.f64 	%fd402, %fd386, %fd394;
	sub.f64 	%fd403, %fd387, %fd395;
	sub.f64 	%fd404, %fd388, %fd396;
	add.f64 	%fd405, %fd381, %fd389;
	add.f64 	%fd406, %fd382, %fd390;
	add.f64 	%fd407, %fd383, %fd391;
	add.f64 	%fd408, %fd384, %fd392;
	add.f64 	%fd409, %fd385, %fd393;
	add.f64 	%fd410, %fd386, %fd394;
	add.f64 	%fd411, %fd387, %fd395;
	add.f64 	%fd412, %fd388, %fd396;
	neg.f64 	%fd413, %fd401;
	mul.f64 	%fd414, %fd377, %fd413;
	fma.rn.f64 	%fd415, %fd397, %fd373, %fd414;
	neg.f64 	%fd416, %fd402;
	mul.f64 	%fd417, %fd378, %fd416;
	fma.rn.f64 	%fd418, %fd398, %fd374, %fd417;
	neg.f64 	%fd419, %fd403;
	mul.f64 	%fd420, %fd379, %fd419;
	fma.rn.f64 	%fd421, %fd399, %fd375, %fd420;
	neg.f64 	%fd422, %fd404;
	mul.f64 	%fd423, %fd380, %fd422;
	fma.rn.f64 	%fd424, %fd400, %fd376, %fd423;
	mul.f64 	%fd425, %fd373, %fd401;
	fma.rn.f64 	%fd426, %fd397, %fd377, %fd425;
	mul.f64 	%fd427, %fd374, %fd402;
	fma.rn.f64 	%fd428, %fd398, %fd378, %fd427;
	mul.f64 	%fd429, %fd375, %fd403;
	fma.rn.f64 	%fd430, %fd399, %fd379, %fd429;
	mul.f64 	%fd431, %fd376, %fd404;
	fma.rn.f64 	%fd432, %fd400, %fd380, %fd431;
	st.shared.v2.f64 	[%r86], {%fd405, %fd406};
	st.shared.v2.f64 	[%r86+16], {%fd407, %fd408};
	st.shared.v2.f64 	[%r87], {%fd409, %fd410};
	st.shared.v2.f64 	[%r87+16], {%fd411, %fd412};
	st.shared.v2.f64 	[%r86+128], {%fd415, %fd418};
	st.shared.v2.f64 	[%r86+144], {%fd421, %fd424};
	st.shared.v2.f64 	[%r87+128], {%fd426, %fd428};
	st.shared.v2.f64 	[%r87+144], {%fd430, %fd432};
	shr.u32 	%r88, %r1, 31;
	add.s32 	%r89, %r1, %r88;
	and.b32  	%r90, %r89, -2;
	sub.s32 	%r91, %r1, %r90;
	and.b32  	%r92, %r7, 134217724;
	add.s32 	%r93, %r91, %r92;
	shl.b32 	%r94, %r91, 1;
	add.s32 	%r95, %r2, %r94;
	add.s32 	%r96, %r95, -8;
	bar.sync 	0;
	mul.wide.s32 	%rd38, %r96, 32;
	add.s64 	%rd39, %rd24, %rd38;
	ld.global.v4.f64 	{%fd433, %fd434, %fd435, %fd436}, [%rd39];
	ld.global.v4.f64 	{%fd437, %fd438, %fd439, %fd440}, [%rd39+32];
	shl.b32 	%r97, %r93, 5;
	add.s32 	%r98, %r10, %r97;
	ld.shared.v2.f64 	{%fd441, %fd442}, [%r98];
	ld.shared.v2.f64 	{%fd443, %fd444}, [%r98+16];
	add.s32 	%r99, %r12, %r97;
	ld.shared.v2.f64 	{%fd445, %fd446}, [%r99];
	ld.shared.v2.f64 	{%fd447, %fd448}, [%r99+16];
	ld.shared.v2.f64 	{%fd449, %fd450}, [%r98+64];
	ld.shared.v2.f64 	{%fd451, %fd452}, [%r98+80];
	ld.shared.v2.f64 	{%fd453, %fd454}, [%r99+64];
	ld.shared.v2.f64 	{%fd455, %fd456}, [%r99+80];
	sub.f64 	%fd457, %fd441, %fd449;
	sub.f64 	%fd458, %fd442, %fd450;
	sub.f64 	%fd459, %fd443, %fd451;
	sub.f64 	%fd460, %fd444, %fd452;
	sub.f64 	%fd461, %fd445, %fd453;
	sub.f64 	%fd462, %fd446, %fd454;
	sub.f64 	%fd463, %fd447, %fd455;
	sub.f64 	%fd464, %fd448, %fd456;
	add.f64 	%fd465, %fd441, %fd449;
	add.f64 	%fd466, %fd442, %fd450;
	add.f64 	%fd467, %fd443, %fd451;
	add.f64 	%fd468, %fd444, %fd452;
	add.f64 	%fd469, %fd445, %fd453;
	add.f64 	%fd470, %fd446, %fd454;
	add.f64 	%fd471, %fd447, %fd455;
	add.f64 	%fd472, %fd448, %fd456;
	neg.f64 	%fd473, %fd461;
	mul.f64 	%fd474, %fd437, %fd473;
	fma.rn.f64 	%fd475, %fd457, %fd433, %fd474;
	neg.f64 	%fd476, %fd462;
	mul.f64 	%fd477, %fd438, %fd476;
	fma.rn.f64 	%fd478, %fd458, %fd434, %fd477;
	neg.f64 	%fd479, %fd463;
	mul.f64 	%fd480, %fd439, %fd479;
	fma.rn.f64 	%fd481, %fd459, %fd435, %fd480;
	neg.f64 	%fd482, %fd464;
	mul.f64 	%fd483, %fd440, %fd482;
	fma.rn.f64 	%fd484, %fd460, %fd436, %fd483;
	mul.f64 	%fd485, %fd433, %fd461;
	fma.rn.f64 	%fd486, %fd457, %fd437, %fd485;
	mul.f64 	%fd487, %fd434, %fd462;
	fma.rn.f64 	%fd488, %fd458, %fd438, %fd487;
	mul.f64 	%fd489, %fd435, %fd463;
	fma.rn.f64 	%fd490, %fd459, %fd439, %fd489;
	mul.f64 	%fd491, %fd436, %fd464;
	fma.rn.f64 	%fd492, %fd460, %fd440, %fd491;
	st.shared.v2.f64 	[%r98], {%fd465, %fd466};
	st.shared.v2.f64 	[%r98+16], {%fd467, %fd468};
	st.shared.v2.f64 	[%r99], {%fd469, %fd470};
	st.shared.v2.f64 	[%r99+16], {%fd471, %fd472};
	st.shared.v2.f64 	[%r98+64], {%fd475, %fd478};
	st.shared.v2.f64 	[%r98+80], {%fd481, %fd484};
	st.shared.v2.f64 	[%r99+64], {%fd486, %fd488};
	st.shared.v2.f64 	[%r99+80], {%fd490, %fd492};
	add.s32 	%r100, %r2, -4;
	bar.sync 	0;
	mul.wide.s32 	%rd40, %r100, 32;
	add.s64 	%rd41, %rd24, %rd40;
	ld.global.v4.f64 	{%fd493, %fd494, %fd495, %fd496}, [%rd41];
	ld.global.v4.f64 	{%fd497, %fd498, %fd499, %fd500}, [%rd41+32];
	ld.shared.v2.f64 	{%fd501, %fd502}, [%r11];
	ld.shared.v2.f64 	{%fd503, %fd504}, [%r11+16];
	ld.shared.v2.f64 	{%fd505, %fd506}, [%r13];
	ld.shared.v2.f64 	{%fd507, %fd508}, [%r13+16];
	ld.shared.v2.f64 	{%fd509, %fd510}, [%r11+32];
	ld.shared.v2.f64 	{%fd511, %fd512}, [%r11+48];
	ld.shared.v2.f64 	{%fd513, %fd514}, [%r13+32];
	ld.shared.v2.f64 	{%fd515, %fd516}, [%r13+48];
	sub.f64 	%fd517, %fd501, %fd509;
	sub.f64 	%fd518, %fd502, %fd510;
	sub.f64 	%fd519, %fd503, %fd511;
	sub.f64 	%fd520, %fd504, %fd512;
	sub.f64 	%fd521, %fd505, %fd513;
	sub.f64 	%fd522, %fd506, %fd514;
	sub.f64 	%fd523, %fd507, %fd515;
	sub.f64 	%fd524, %fd508, %fd516;
	add.f64 	%fd525, %fd501, %fd509;
	add.f64 	%fd526, %fd502, %fd510;
	add.f64 	%fd527, %fd503, %fd511;
	add.f64 	%fd528, %fd504, %fd512;
	add.f64 	%fd529, %fd505, %fd513;
	add.f64 	%fd530, %fd506, %fd514;
	add.f64 	%fd531, %fd507, %fd515;
	add.f64 	%fd532, %fd508, %fd516;
	neg.f64 	%fd533, %fd521;
	mul.f64 	%fd534, %fd497, %fd533;
	fma.rn.f64 	%fd535, %fd517, %fd493, %fd534;
	neg.f64 	%fd536, %fd522;
	mul.f64 	%fd537, %fd498, %fd536;
	fma.rn.f64 	%fd538, %fd518, %fd494, %fd537;
	neg.f64 	%fd539, %fd523;
	mul.f64 	%fd540, %fd499, %fd539;
	fma.rn.f64 	%fd541, %fd519, %fd495, %fd540;
	neg.f64 	%fd542, %fd524;
	mul.f64 	%fd543, %fd500, %fd542;
	fma.rn.f64 	%fd544, %fd520, %fd496, %fd543;
	mul.f64 	%fd545, %fd493, %fd521;
	fma.rn.f64 	%fd546, %fd517, %fd497, %fd545;
	mul.f64 	%fd547, %fd494, %fd522;
	fma.rn.f64 	%fd548, %fd518, %fd498, %fd547;
	mul.f64 	%fd549, %fd495, %fd523;
	fma.rn.f64 	%fd550, %fd519, %fd499, %fd549;
	mul.f64 	%fd551, %fd496, %fd524;
	fma.rn.f64 	%fd552, %fd520, %fd500, %fd551;
	st.shared.v2.f64 	[%r11], {%fd525, %fd526};
	st.shared.v2.f64 	[%r11+16], {%fd527, %fd528};
	st.shared.v2.f64 	[%r13], {%fd529, %fd530};
	st.shared.v2.f64 	[%r13+16], {%fd531, %fd532};
	st.shared.v2.f64 	[%r11+32], {%fd535, %fd538};
	st.shared.v2.f64 	[%r11+48], {%fd541, %fd544};
	st.shared.v2.f64 	[%r13+32], {%fd546, %fd548};
	st.shared.v2.f64 	[%r13+48], {%fd550, %fd552};
	sub.f64 	%fd553, %fd525, %fd527;
	add.f64 	%fd554, %fd525, %fd527;
	sub.f64 	%fd555, %fd529, %fd531;
	add.f64 	%fd556, %fd529, %fd531;
	sub.f64 	%fd557, %fd526, %fd528;
	add.f64 	%fd558, %fd526, %fd528;
	sub.f64 	%fd559, %fd532, %fd530;
	add.f64 	%fd560, %fd530, %fd532;
	sub.f64 	%fd561, %fd554, %fd558;
	add.f64 	%fd562, %fd554, %fd558;
	sub.f64 	%fd563, %fd553, %fd559;
	add.f64 	%fd564, %fd553, %fd559;
	sub.f64 	%fd565, %fd556, %fd560;
	add.f64 	%fd566, %fd556, %fd560;
	sub.f64 	%fd567, %fd555, %fd557;
	add.f64 	%fd568, %fd557, %fd555;
	mul.wide.s32 	%rd42, %r7, 32;
	add.s64 	%rd43, %rd3, %rd42;
	st.global.v2.f64 	[%rd43], {%fd562, %fd561};
	st.global.v2.f64 	[%rd43+16], {%fd564, %fd563};
	st.global.v2.f64 	[%rd43+8192], {%fd566, %fd565};
	st.global.v2.f64 	[%rd43+8208], {%fd568, %fd567};
	sub.f64 	%fd569, %fd535, %fd541;
	add.f64 	%fd570, %fd535, %fd541;
	sub.f64 	%fd571, %fd546, %fd550;
	add.f64 	%fd572, %fd546, %fd550;
	sub.f64 	%fd573, %fd538, %fd544;
	add.f64 	%fd574, %fd538, %fd544;
	sub.f64 	%fd575, %fd552, %fd548;
	add.f64 	%fd576, %fd548, %fd552;
	sub.f64 	%fd577, %fd570, %fd574;
	add.f64 	%fd578, %fd570, %fd574;
	sub.f64 	%fd579, %fd569, %fd575;
	add.f64 	%fd580, %fd569, %fd575;
	sub.f64 	%fd581, %fd572, %fd576;
	add.f64 	%fd582, %fd572, %fd576;
	sub.f64 	%fd583, %fd571, %fd573;
	add.f64 	%fd584, %fd573, %fd571;
	st.global.v2.f64 	[%rd43+32], {%fd578, %fd577};
	st.global.v2.f64 	[%rd43+48], {%fd580, %fd579};
	st.global.v2.f64 	[%rd43+8224], {%fd582, %fd581};
	st.global.v2.f64 	[%rd43+8240], {%fd584, %fd583};
$L__BB3_2:
	ret;

}


// ===== COMPILED SASS (sm_100) =====

	.target	sm_100

	.elftype	@"ET_EXEC"


//--------------------- .note.nv.tkinfo           --------------------------
	.section	.note.nv.tkinfo,"",@"SHT_NOTE"
	.sectionflags	@"SHF_NOTE_NV_TKINFO"
	.tkinfo
        /*0018*/ 	.word	0x00000002
        /*0030*/ 	.string	""
        /*0030*/ 	.string	"ptxas"
        /*0030*/ 	.string	"Cuda compilation tools, release 13.0, V13.0.88"
        /*0030*/ 	.string	"Build cuda_13.0.r13.0/compiler.36424714_0"
        /*0030*/ 	.string	"-arch sm_100 -m 64 "



//--------------------- .note.nv.cuinfo           --------------------------
	.section	.note.nv.cuinfo,"",@"SHT_NOTE"
	.sectionflags	@"SHF_NOTE_NV_CUINFO"
        /*0018*/ 	.short	0x0002
        /*001a*/ 	.short	0x0064
        /*001c*/ 	.short	0x0082
	.zero		2


//--------------------- .nv.info                  --------------------------
	.section	.nv.info,"",@"SHT_CUDA_INFO"
	.align	4


	//----- nvinfo : EIATTR_REGCOUNT
	.align		4
        /*0000*/ 	.byte	0x04, 0x2f
        /*0002*/ 	.short	(.L_7 - .L_6)
	.align		4
.L_6:
        /*0004*/ 	.word	index@(_ZN5cufft3fftEPjPdi)
        /*0008*/ 	.word	0x00000042


	//----- nvinfo : EIATTR_FRAME_SIZE
	.align		4
.L_7:
        /*000c*/ 	.byte	0x04, 0x11
        /*000e*/ 	.short	(.L_9 - .L_8)
	.align		4
.L_8:
        /*0010*/ 	.word	index@($__internal_1_$__cuda_sm20_dblrcp_rn_slowpath_v3)
        /*0014*/ 	.word	0x00000000


	//----- nvinfo : EIATTR_FRAME_SIZE
	.align		4
.L_9:
        /*0018*/ 	.byte	0x04, 0x11
        /*001a*/ 	.short	(.L_11 - .L_10)
	.align		4
.L_10:
        /*001c*/ 	.word	index@(_ZN5cufft3fftEPjPdi)
        /*0020*/ 	.word	0x00000000


	//----- nvinfo : EIATTR_REGCOUNT
	.align		4
.L_11:
        /*0024*/ 	.byte	0x04, 0x2f
        /*0026*/ 	.short	(.L_13 - .L_12)
	.align		4
.L_12:
        /*0028*/ 	.word	index@(_ZN5cufft4ifftEPdPji)
        /*002c*/ 	.word	0x00000050


	//----- nvinfo : EIATTR_FRAME_SIZE
	.align		4
.L_13:
        /*0030*/ 	.byte	0x04, 0x11
        /*0032*/ 	.short	(.L_15 - .L_14)
	.align		4
.L_14:
        /*0034*/ 	.word	index@(_ZN5cufft4ifftEPdPji)
        /*0038*/ 	.word	0x00000000


	//----- nvinfo : EIATTR_REGCOUNT
	.align		4
.L_15:
        /*003c*/ 	.byte	0x04, 0x2f
        /*003e*/ 	.short	(.L_17 - .L_16)
	.align		4
.L_16:
        /*0040*/ 	.word	index@(_ZN5cufft3fftEPmPdi)
        /*0044*/ 	.word	0x00000042


	//----- nvinfo : EIATTR_FRAME_SIZE
	.align		4
.L_17:
        /*0048*/ 	.byte	0x04, 0x11
        /*004a*/ 	.short	(.L_19 - .L_18)
	.align		4
.L_18:
        /*004c*/ 	.word	index@($__internal_0_$__cuda_sm20_dblrcp_rn_slowpath_v3)
        /*0050*/ 	.word	0x00000000


	//----- nvinfo : EIATTR_FRAME_SIZE
	.align		4
.L_19:
        /*0054*/ 	.byte	0x04, 0x11
        /*0056*/ 	.short	(.L_21 - .L_20)
	.align		4
.L_20:
        /*0058*/ 	.word	index@(_ZN5cufft3fftEPmPdi)
        /*005c*/ 	.word	0x00000000


	//----- nvinfo : EIATTR_REGCOUNT
	.align		4
.L_21:
        /*0060*/ 	.byte	0x04, 0x2f
        /*0062*/ 	.short	(.L_23 - .L_22)
	.align		4
.L_22:
        /*0064*/ 	.word	index@(_ZN5cufft4ifftEPdPmi)
        /*0068*/ 	.word	0x0000004c


	//----- nvinfo : EIATTR_FRAME_SIZE
	.align		4
.L_23:
        /*006c*/ 	.byte	0x04, 0x11
        /*006e*/ 	.short	(.L_25 - .L_24)
	.align		4
.L_24:
        /*0070*/ 	.word	index@(_ZN5cufft4ifftEPdPmi)
        /*0074*/ 	.word	0x00000000


	//----- nvinfo : EIATTR_MIN_STACK_SIZE
	.align		4
.L_25:
        /*0078*/ 	.byte	0x04, 0x12
        /*007a*/ 	.short	(.L_27 - .L_26)
	.align		4
.L_26:
        /*007c*/ 	.word	index@(_ZN5cufft4ifftEPdPmi)
        /*0080*/ 	.word	0x00000000


	//----- nvinfo : EIATTR_MIN_STACK_SIZE
	.align		4
.L_27:
        /*0084*/ 	.byte	0x04, 0x12
        /*0086*/ 	.short	(.L_29 - .L_28)
	.align		4
.L_28:
        /*0088*/ 	.word	index@(_ZN5cufft3fftEPmPdi)
        /*008c*/ 	.word	0x00000000


	//----- nvinfo : EIATTR_MIN_STACK_SIZE
	.align		4
.L_29:
        /*0090*/ 	.byte	0x04, 0x12
        /*0092*/ 	.short	(.L_31 - .L_30)
	.align		4
.L_30:
        /*0094*/ 	.word	index@(_ZN5cufft4ifftEPdPji)
        /*0098*/ 	.word	0x00000000


	//----- nvinfo : EIATTR_MIN_STACK_SIZE
	.align		4
.L_31:
        /*009c*/ 	.byte	0x04, 0x12
        /*009e*/ 	.short	(.L_33 - .L_32)
	.align		4
.L_32:
        /*00a0*/ 	.word	index@(_ZN5cufft3fftEPjPdi)
        /*00a4*/ 	.word	0x00000000
.L_33:


//--------------------- .nv.compat                --------------------------
	.section	.nv.compat,"",@"SHT_CUDA_COMPAT_INFO"
	.align	4
        /*0000*/ 	.byte	0x02, 0x09, 0x00, 0x00, 0x02, 0x02, 0x01, 0x00, 0x02, 0x05, 0x05, 0x00, 0x03, 0x07, 0x01, 0x01
        /*0010*/ 	.byte	0x02, 0x03, 0x00, 0x00, 0x02, 0x06, 0x01, 0x00, 0x04, 0x0b, 0x08, 0x00, 0x01, 0x00, 0x00, 0x00
        /*0020*/ 	.byte	0x00, 0x00, 0x00, 0x00


//--------------------- .nv.info._ZN5cufft4ifftEPdPmi --------------------------
	.section	.nv.info._ZN5cufft4ifftEPdPmi,"",@"SHT_CUDA_INFO"
	.sectionflags	@""
	.align	4


	//----- nvinfo : EIATTR_CUDA_API_VERSION
	.align		4
        /*0000*/ 	.byte	0x04, 0x37
        /*0002*/ 	.short	(.L_35 - .L_34)
.L_34:
        /*0004*/ 	.word	0x00000082


	//----- nvinfo : EIATTR_KPARAM_INFO
	.align		4
.L_35:
        /*0008*/ 	.byte	0x04, 0x17
        /*000a*/ 	.short	(.L_37 - .L_36)
.L_36:
        /*000c*/ 	.word	0x00000000
        /*0010*/ 	.short	0x0002
        /*0012*/ 	.short	0x0010
        /*0014*/ 	.byte	0x00, 0xf0, 0x11, 0x00


	//----- nvinfo : EIATTR_KPARAM_INFO
	.align		4
.L_37:
        /*0018*/ 	.byte	0x04, 0x17
        /*001a*/ 	.short	(.L_39 - .L_38)
.L_38:
        /*001c*/ 	.word	0x00000000
        /*0020*/ 	.short	0x0001
        /*0022*/ 	.short	0x0008
        /*0024*/ 	.byte	0x00, 0xf5, 0x21, 0x00


	//----- nvinfo : EIATTR_KPARAM_INFO
	.align		4
.L_39:
        /*0028*/ 	.byte	0x04, 0x17
        /*002a*/ 	.short	(.L_41 - .L_40)
.L_40:
        /*002c*/ 	.word	0x00000000
        /*0030*/ 	.short	0x0000
        /*0032*/ 	.short	0x0000
        /*0034*/ 	.byte	0x00, 0xf5, 0x21, 0x00


	//----- nvinfo : EIATTR_SPARSE_MMA_MASK
	.align		4
.L_41:
        /*0038*/ 	.byte	0x03, 0x50
        /*003a*/ 	.short	0x0000


	//----- nvinfo : EIATTR_MAXREG_COUNT
	.align		4
        /*003c*/ 	.byte	0x03, 0x1b
        /*003e*/ 	.short	0x00ff


	//----- nvinfo : EIATTR_NUM_BARRIERS
	.align		4
        /*0040*/ 	.byte	0x02, 0x4c
        /*0042*/ 	.byte	0x01
	.zero		1


	//----- nvinfo : EIATTR_MERCURY_ISA_VERSION
	.align		4
        /*0044*/ 	.byte	0x03, 0x5f
        /*0046*/ 	.short	0x0101


	//----- nvinfo : EIATTR_VRC_CTA_INIT_COUNT
	.align		4
        /*0048*/ 	.byte	0x02, 0x4a
	.zero		1
	.zero		1


	//----- nvinfo : EIATTR_EXIT_INSTR_OFFSETS
	.align		4
        /*004c*/ 	.byte	0x04, 0x1c
        /*004e*/ 	.short	(.L_43 - .L_42)


	//   ....[0]....
.L_42:
        /*0050*/ 	.word	0x00000080


	//   ....[1]....
        /*0054*/ 	.word	0x00002710


	//----- nvinfo : EIATTR_MAX_THREADS
	.align		4
.L_43:
        /*0058*/ 	.byte	0x04, 0x05
        /*005a*/ 	.short	(.L_45 - .L_44)
.L_44:
        /*005c*/ 	.word	0x00000080
        /*0060*/ 	.word	0x00000001
        /*0064*/ 	.word	0x00000001


	//----- nvinfo : EIATTR_CBANK_PARAM_SIZE
	.align		4
.L_45:
        /*0068*/ 	.byte	0x03, 0x19
        /*006a*/ 	.short	0x0014


	//----- nvinfo : EIATTR_PARAM_CBANK
	.align		4
        /*006c*/ 	.byte	0x04, 0x0a
        /*006e*/ 	.short	(.L_47 - .L_46)
	.align		4
.L_46:
        /*0070*/ 	.word	index@(.nv.constant0._ZN5cufft4ifftEPdPmi)
        /*0074*/ 	.short	0x0380
        /*0076*/ 	.short	0x0014


	//----- nvinfo : EIATTR_SW_WAR
	.align		4
.L_47:
        /*0078*/ 	.byte	0x04, 0x36
        /*007a*/ 	.short	(.L_49 - .L_48)
.L_48:
        /*007c*/ 	.word	0x00000008
.L_49:


//--------------------- .nv.info._ZN5cufft3fftEPmPdi --------------------------
	.section	.nv.info._ZN5cufft3fftEPmPdi,"",@"SHT_CUDA_INFO"
	.sectionflags	@""
	.align	4


	//----- nvinfo : EIATTR_CUDA_API_VERSION
	.align		4
        /*0000*/ 	.byte	0x04, 0x37
        /*0002*/ 	.short	(.L_51 - .L_50)
.L_50:
        /*0004*/ 	.word	0x00000082


	//----- nvinfo : EIATTR_KPARAM_INFO
	.align		4
.L_51:
        /*0008*/ 	.byte	0x04, 0x17
        /*000a*/ 	.short	(.L_53 - .L_52)
.L_52:
        /*000c*/ 	.word	0x00000000
        /*0010*/ 	.short	0x0002
        /*0012*/ 	.short	0x0010
        /*0014*/ 	.byte	0x00, 0xf0, 0x11, 0x00


	//----- nvinfo : EIATTR_KPARAM_INFO
	.align		4
.L_53:
        /*0018*/ 	.byte	0x04, 0x17
        /*001a*/ 	.short	(.L_55 - .L_54)
.L_54:
        /*001c*/ 	.word	0x00000000
        /*0020*/ 	.short	0x0001
        /*0022*/ 	.short	0x0008
        /*0024*/ 	.byte	0x00, 0xf5, 0x21, 0x00


	//----- nvinfo : EIATTR_KPARAM_INFO
	.align		4
.L_55:
        /*0028*/ 	.byte	0x04, 0x17
        /*002a*/ 	.short	(.L_57 - .L_56)
.L_56:
        /*002c*/ 	.word	0x00000000
        /*0030*/ 	.short	0x0000
        /*0032*/ 	.short	0x0000
        /*0034*/ 	.byte	0x00, 0xf5, 0x21, 0x00


	//----- nvinfo : EIATTR_SPARSE_MMA_MASK
	.align		4
.L_57:
        /*0038*/ 	.byte	0x03, 0x50
        /*003a*/ 	.short	0x0000


	//----- nvinfo : EIATTR_MAXREG_COUNT
	.align		4
        /*003c*/ 	.byte	0x03, 0x1b
        /*003e*/ 	.short	0x00ff


	//----- nvinfo : EIATTR_NUM_BARRIERS
	.align		4
        /*0040*/ 	.byte	0x02, 0x4c
        /*0042*/ 	.byte	0x01
	.zero		1


	//----- nvinfo : EIATTR_MERCURY_ISA_VERSION
	.align		4
        /*0044*/ 	.byte	0x03, 0x5f
        /*0046*/ 	.short	0x0101


	//----- nvinfo : EIATTR_VRC_CTA_INIT_COUNT
	.align		4
        /*0048*/ 	.byte	0x02, 0x4a
	.zero		1
	.zero		1


	//----- nvinfo : EIATTR_EXIT_INSTR_OFFSETS
	.align		4
        /*004c*/ 	.byte	0x04, 0x1c
        /*004e*/ 	.short	(.L_59 - .L_58)


	//   ....[0]....
.L_58:
        /*0050*/ 	.word	0x00000080


	//   ....[1]....
        /*0054*/ 	.word	0x00003aa0


	//----- nvinfo : EIATTR_MAX_THREADS
	.align		4
.L_59:
        /*0058*/ 	.byte	0x04, 0x05
        /*005a*/ 	.short	(.L_61 - .L_60)
.L_60:
        /*005c*/ 	.word	0x00000080
        /*0060*/ 	.word	0x00000001
        /*0064*/ 	.word	0x00000001


	//----- nvinfo : EIATTR_CRS_STACK_SIZE
	.align		4
.L_61:
        /*0068*/ 	.byte	0x04, 0x1e
        /*006a*/ 	.short	(.L_63 - .L_62)
.L_62:
        /*006c*/ 	.word	0x00000000


	//----- nvinfo : EIATTR_CBANK_PARAM_SIZE
	.align		4
.L_63:
        /*0070*/ 	.byte	0x03, 0x19
        /*0072*/ 	.short	0x0014


	//----- nvinfo : EIATTR_PARAM_CBANK
	.align		4
        /*0074*/ 	.byte	0x04, 0x0a
        /*0076*/ 	.short	(.L_65 - .L_64)
	.align		4
.L_64:
        /*0078*/ 	.word	index@(.nv.constant0._ZN5cufft3fftEPmPdi)
        /*007c*/ 	.short	0x0380
        /*007e*/ 	.short	0x0014


	//----- nvinfo : EIATTR_SW_WAR
	.align		4
.L_65:
        /*0080*/ 	.byte	0x04, 0x36
        /*0082*/ 	.short	(.L_67 - .L_66)
.L_66:
        /*0084*/ 	.word	0x00000008
.L_67:


//--------------------- .nv.info._ZN5cufft4ifftEPdPji --------------------------
	.section	.nv.info._ZN5cufft4ifftEPdPji,"",@"SHT_CUDA_INFO"
	.sectionflags	@""
	.align	4


	//----- nvinfo : EIATTR_CUDA_API_VERSION
	.align		4
        /*0000*/ 	.byte	0x04, 0x37
        /*0002*/ 	.short	(.L_69 - .L_68)
.L_68:
        /*0004*/ 	.word	0x00000082


	//----- nvinfo : EIATTR_KPARAM_INFO
	.align		4
.L_69:
        /*0008*/ 	.byte	0x04, 0x17
        /*000a*/ 	.short	(.L_71 - .L_70)
.L_70:
        /*000c*/ 	.word	0x00000000
        /*0010*/ 	.short	0x0002
        /*0012*/ 	.short	0x0010
        /*0014*/ 	.byte	0x00, 0xf0, 0x11, 0x00


	//----- nvinfo : EIATTR_KPARAM_INFO
	.align		4
.L_71:
        /*0018*/ 	.byte	0x04, 0x17
        /*001a*/ 	.short	(.L_73 - .L_72)
.L_72:
        /*001c*/ 	.word	0x00000000
        /*0020*/ 	.short	0x0001
        /*0022*/ 	.short	0x0008
        /*0024*/ 	.byte	0x00, 0xf5, 0x21, 0x00


	//----- nvinfo : EIATTR_KPARAM_INFO
	.align		4
.L_73:
        /*0028*/ 	.byte	0x04, 0x17
        /*002a*/ 	.short	(.L_75 - .L_74)
.L_74:
        /*002c*/ 	.word	0x00000000
        /*0030*/ 	.short	0x0000
        /*0032*/ 	.short	0x0000
        /*0034*/ 	.byte	0x00, 0xf5, 0x21, 0x00


	//----- nvinfo : EIATTR_SPARSE_MMA_MASK
	.align		4
.L_75:
        /*0038*/ 	.byte	0x03, 0x50
        /*003a*/ 	.short	0x0000


	//----- nvinfo : EIATTR_MAXREG_COUNT
	.align		4
        /*003c*/ 	.byte	0x03, 0x1b
        /*003e*/ 	.short	0x00ff


	//----- nvinfo : EIATTR_NUM_BARRIERS
	.align		4
        /*0040*/ 	.byte	0x02, 0x4c
        /*0042*/ 	.byte	0x01
	.zero		1


	//----- nvinfo : EIATTR_MERCURY_ISA_VERSION
	.align		4
        /*0044*/ 	.byte	0x03, 0x5f
        /*0046*/ 	.short	0x0101


	//----- nvinfo : EIATTR_VRC_CTA_INIT_COUNT
	.align		4
        /*0048*/ 	.byte	0x02, 0x4a
	.zero		1
	.zero		1


	//----- nvinfo : EIATTR_EXIT_INSTR_OFFSETS
	.align		4
        /*004c*/ 	.byte	0x04, 0x1c
        /*004e*/ 	.short	(.L_77 - .L_76)


	//   ....[0]....
.L_76:
        /*0050*/ 	.word	0x00000080


	//   ....[1]....
        /*0054*/ 	.word	0x00002250


	//----- nvinfo : EIATTR_MAX_THREADS
	.align		4
.L_77:
        /*0058*/ 	.byte	0x04, 0x05
        /*005a*/ 	.short	(.L_79 - .L_78)
.L_78:
        /*005c*/ 	.word	0x00000040
        /*0060*/ 	.word	0x00000001
        /*0064*/ 	.word	0x00000001


	//----- nvinfo : EIATTR_CBANK_PARAM_SIZE
	.align		4
.L_79:
        /*0068*/ 	.byte	0x03, 0x19
        /*006a*/ 	.short	0x0014


	//----- nvinfo : EIATTR_PARAM_CBANK
	.align		4
        /*006c*/ 	.byte	0x04, 0x0a
        /*006e*/ 	.short	(.L_81 - .L_80)
	.align		4
.L_80:
        /*0070*/ 	.word	index@(.nv.constant0._ZN5cufft4ifftEPdPji)
        /*0074*/ 	.short	0x0380
        /*0076*/ 	.short	0x0014


	//----- nvinfo : EIATTR_SW_WAR
	.align		4
.L_81:
        /*0078*/ 	.byte	0x04, 0x36
        /*007a*/ 	.short	(.L_83 - .L_82)
.L_82:
        /*007c*/ 	.word	0x00000008
.L_83:


//--------------------- .nv.info._ZN5cufft3fftEPjPdi --------------------------
	.section	.nv.info._ZN5cufft3fftEPjPdi,"",@"SHT_CUDA_INFO"
	.sectionflags	@""
	.align	4


	//----- nvinfo : EIATTR_CUDA_API_VERSION
	.align		4
        /*0000*/ 	.byte	0x04, 0x37
        /*0002*/ 	.short	(.L_85 - .L_84)
.L_84:
        /*0004*/ 	.word	0x00000082


	//----- nvinfo : EIATTR_KPARAM_INFO
	.align		4
.L_85:
        /*0008*/ 	.byte	0x04, 0x17
        /*000a*/ 	.short	(.L_87 - .L_86)
.L_86:
        /*000c*/ 	.word	0x00000000
        /*0010*/ 	.short	0x0002
        /*0012*/ 	.short	0x0010
        /*0014*/ 	.byte	0x00, 0xf0, 0x11, 0x00


	//----- nvinfo : EIATTR_KPARAM_INFO
	.align		4
.L_87:
        /*0018*/ 	.byte	0x04, 0x17
        /*001a*/ 	.short	(.L_89 - .L_88)
.L_88:
        /*001c*/ 	.word	0x00000000
        /*0020*/ 	.short	0x0001
        /*0022*/ 	.short	0x0008
        /*0024*/ 	.byte	0x00, 0xf5, 0x21, 0x00


	//----- nvinfo : EIATTR_KPARAM_INFO
	.align		4
.L_89:
        /*0028*/ 	.byte	0x04, 0x17
        /*002a*/ 	.short	(.L_91 - .L_90)
.L_90:
        /*002c*/ 	.word	0x00000000
        /*0030*/ 	.short	0x0000
        /*0032*/ 	.short	0x0000
        /*0034*/ 	.byte	0x00, 0xf5, 0x21, 0x00


	//----- nvinfo : EIATTR_SPARSE_MMA_MASK
	.align		4
.L_91:
        /*0038*/ 	.byte	0x03, 0x50
        /*003a*/ 	.short	0x0000


	//----- nvinfo : EIATTR_MAXREG_COUNT
	.align		4
        /*003c*/ 	.byte	0x03, 0x1b
        /*003e*/ 	.short	0x00ff


	//----- nvinfo : EIATTR_NUM_BARRIERS
	.align		4
        /*0040*/ 	.byte	0x02, 0x4c
        /*0042*/ 	.byte	0x01
	.zero		1


	//----- nvinfo : EIATTR_MERCURY_ISA_VERSION
	.align		4
        /*0044*/ 	.byte	0x03, 0x5f
        /*0046*/ 	.short	0x0101


	//----- nvinfo : EIATTR_VRC_CTA_INIT_COUNT
	.align		4
        /*0048*/ 	.byte	0x02, 0x4a
	.zero		1
	.zero		1


	//----- nvinfo : EIATTR_EXIT_INSTR_OFFSETS
	.align		4
        /*004c*/ 	.byte	0x04, 0x1c
        /*004e*/ 	.short	(.L_93 - .L_92)


	//   ....[0]....
.L_92:
        /*0050*/ 	.word	0x00000080


	//   ....[1]....
        /*0054*/ 	.word	0x000023d0


	//----- nvinfo : EIATTR_MAX_THREADS
	.align		4
.L_93:
        /*0058*/ 	.byte	0x04, 0x05
        /*005a*/ 	.short	(.L_95 - .L_94)
.L_94:
        /*005c*/ 	.word	0x00000040
        /*0060*/ 	.word	0x00000001
        /*0064*/ 	.word	0x00000001


	//----- nvinfo : EIATTR_CRS_STACK_SIZE
	.align		4
.L_95:
        /*0068*/ 	.byte	0x04, 0x1e
        /*006a*/ 	.short	(.L_97 - .L_96)
.L_96:
        /*006c*/ 	.word	0x00000000


	//----- nvinfo : EIATTR_CBANK_PARAM_SIZE
	.align		4
.L_97:
        /*0070*/ 	.byte	0x03, 0x19
        /*0072*/ 	.short	0x0014


	//----- nvinfo : EIATTR_PARAM_CBANK
	.align		4
        /*0074*/ 	.byte	0x04, 0x0a
        /*0076*/ 	.short	(.L_99 - .L_98)
	.align		4
.L_98:
        /*0078*/ 	.word	index@(.nv.constant0._ZN5cufft3fftEPjPdi)
        /*007c*/ 	.short	0x0380
        /*007e*/ 	.short	0x0014


	//----- nvinfo : EIATTR_SW_WAR
	.align		4
.L_99:
        /*0080*/ 	.byte	0x04, 0x36
        /*0082*/ 	.short	(.L_101 - .L_100)
.L_100:
        /*0084*/ 	.word	0x00000008
.L_101:


//--------------------- .nv.callgraph             --------------------------
	.section	.nv.callgraph,"",@"SHT_CUDA_CALLGRAPH"
	.align	4
	.sectionentsize	8
	.align		4
        /*0000*/ 	.word	0x00000000
	.align		4
        /*0004*/ 	.word	0xffffffff
	.align		4
        /*0008*/ 	.word	0x00000000
	.align		4
        /*000c*/ 	.word	0xfffffffe
	.align		4
        /*0010*/ 	.word	0x00000000
	.align		4
        /*0014*/ 	.word	0xfffffffd
	.align		4
        /*0018*/ 	.word	0x00000000
	.align		4
        /*001c*/ 	.word	0xfffffffc


//--------------------- .nv.constant4             --------------------------
	.section	.nv.constant4,"a",@progbits
	.align	8
	.align		8
.nv.constant4:
        /*0000*/ 	.dword	tables_direct_d
	.align		8
        /*0008*/ 	.dword	tables_reverse_d
	.align		8
        /*0010*/ 	.dword	tables_direct_d64
	.align		8
        /*0018*/ 	.dword	tables_reverse_d64
	.align		8
        /*0020*/ 	.dword	Syncin1
	.align		8
        /*0028*/ 	.dword	Syncout1


//--------------------- .text._ZN5cufft4ifftEPdPmi --------------------------
	.section	.text._ZN5cufft4ifftEPdPmi,"ax",@progbits
	.align	128
        .global         _ZN5cufft4ifftEPdPmi
        .type           _ZN5cufft4ifftEPdPmi,@function
        .size           _ZN5cufft4ifftEPdPmi,(.L_x_14 - _ZN5cufft4ifftEPdPmi)
        .other          _ZN5cufft4ifftEPdPmi,@"STO_CUDA_ENTRY STV_DEFAULT"
_ZN5cufft4ifftEPdPmi:
.text._ZN5cufft4ifftEPdPmi:
[----:B------:R-:W-:Y:S01]  /*0000*/  LDC R1, c[0x0][0x37c] ;  /* 0x0000df00ff017b82 */ /* 0x000fe20000000800 */
[----:B------:R-:W0:Y:S07]  /*0010*/  S2R R0, SR_TID.X ;  /* 0x0000000000007919 */ /* 0x000e2e0000002100 */
[----:B------:R-:W0:Y:S01]  /*0020*/  S2UR UR5, SR_CTAID.X ;  /* 0x00000000000579c3 */ /* 0x000e220000002500 */
[----:B------:R-:W1:Y:S07]  /*0030*/  LDCU UR7, c[0x0][0x390] ;  /* 0x00007200ff0777ac */ /* 0x000e6e0008000800 */
[----:B------:R-:W0:Y:S01]  /*0040*/  LDC R5, c[0x0][0x360] ;  /* 0x0000d800ff057b82 */ /* 0x000e220000000800 */
[----:B-1----:R-:W-:Y:S01]  /*0050*/  USHF.R.S32.HI UR4, URZ, 0x3, UR7 ;  /* 0x00000003ff047899 */ /* 0x002fe20008011407 */
[----:B0-----:R-:W-:-:S05]  /*0060*/  IMAD R5, R5, UR5, R0 ;  /* 0x0000000505057c24 */ /* 0x001fca000f8e0200 */
[----:B------:R-:W-:-:S13]  /*0070*/  ISETP.GE.AND P0, PT, R5, UR4, PT ;  /* 0x0000000405007c0c */ /* 0x000fda000bf06270 */
[----:B------:R-:W-:Y:S05]  /*0080*/  @P0 EXIT ;  /* 0x000000000000094d */ /* 0x000fea0003800000 */
[----:B------:R-:W0:Y:S01]  /*0090*/  LDC.64 R70, c[0x0][0x388] ;  /* 0x0000e200ff467b82 */ /* 0x000e220000000a00 */
[----:B------:R-:W1:Y:S01]  /*00a0*/  LDCU.64 UR8, c[0x0][0x358] ;  /* 0x00006b00ff0877ac */ /* 0x000e620008000a00 */
[----:B------:R-:W-:-:S06]  /*00b0*/  IMAD.SHL.U32 R3, R5, 0x8, RZ ;  /* 0x0000000805037824 */ /* 0x000fcc00078e00ff */
[----:B------:R-:W2:Y:S01]  /*00c0*/  LDC.64 R58, c[0x4][0x18] ;  /* 0x01000600ff3a7b82 */ /* 0x000ea20000000a00 */
[----:B------:R-:W-:Y:S02]  /*00d0*/  IMAD.SHL.U32 R73, R5, 0x4, RZ ;  /* 0x0000000405497824 */ /* 0x000fe400078e00ff */
[----:B0-----:R-:W-:-:S05]  /*00e0*/  IMAD.WIDE R70, R3, 0x8, R70 ;  /* 0x0000000803467825 */ /* 0x001fca00078e0246 */
[----:B-1----:R-:W3:Y:S04]  /*00f0*/  LDG.E.64.CONSTANT R68, desc[UR8][R70.64] ;  /* 0x0000000846447981 */ /* 0x002ee8000c1e9b00 */
[----:B------:R-:W4:Y:S01]  /*0100*/  LDG.E.64.CONSTANT R64, desc[UR8][R70.64+0x8] ;  /* 0x0000080846407981 */ /* 0x000f22000c1e9b00 */
[----:B--2---:R-:W-:-:S03]  /*0110*/  IMAD.WIDE R72, R73, 0x20, R58 ;  /* 0x0000002049487825 */ /* 0x004fc600078e023a */
[----:B------:R-:W2:Y:S04]  /*0120*/  LDG.E.64.CONSTANT R66, desc[UR8][R70.64+0x2000] ;  /* 0x0020000846427981 */ /* 0x000ea8000c1e9b00 */
[----:B------:R-:W5:Y:S04]  /*0130*/  LDG.E.64.CONSTANT R62, desc[UR8][R70.64+0x10] ;  /* 0x00001008463e7981 */ /* 0x000f68000c1e9b00 */
[----:B------:R-:W5:Y:S04]  /*0140*/  LDG.E.64.CONSTANT R56, desc[UR8][R70.64+0x2008] ;  /* 0x0020080846387981 */ /* 0x000f68000c1e9b00 */
[----:B------:R-:W5:Y:S04]  /*0150*/  LDG.E.64.CONSTANT R50, desc[UR8][R70.64+0x18] ;  /* 0x0000180846327981 */ /* 0x000f68000c1e9b00 */
[----:B------:R-:W5:Y:S04]  /*0160*/  LDG.E.ENL2.256 R36, R24, desc[UR8][R72.64] ;  /* 0xfe0000084818797e */ /* 0x000f680008121924 */
[----:B------:R-:W5:Y:S04]  /*0170*/  LDG.E.ENL2.256 R32, R20, desc[UR8][R72.64+0x20] ;  /* 0xfe0001084814797e */ /* 0x000f680008121920 */
[----:B------:R-:W5:Y:S04]  /*0180*/  LDG.E.64.CONSTANT R54, desc[UR8][R70.64+0x2010] ;  /* 0x0020100846367981 */ /* 0x000f68000c1e9b00 */
[----:B------:R-:W5:Y:S04]  /*0190*/  LDG.E.64.CONSTANT R46, desc[UR8][R70.64+0x2018] ;  /* 0x00201808462e7981 */ /* 0x000f68000c1e9b00 */
[----:B------:R-:W5:Y:S04]  /*01a0*/  LDG.E.64.CONSTANT R48, desc[UR8][R70.64+0x20] ;  /* 0x0000200846307981 */ /* 0x000f68000c1e9b00 */
[----:B------:R-:W5:Y:S04]  /*01b0*/  LDG.E.64.CONSTANT R40, desc[UR8][R70.64+0x2020] ;  /* 0x0020200846287981 */ /* 0x000f68000c1e9b00 */
[----:B------:R-:W5:Y:S04]  /*01c0*/  LDG.E.ENL2.256 R12, R16, desc[UR8][R72.64+0x40] ;  /* 0xfe0002084810797e */ /* 0x000f68000812190c */
[----:B------:R-:W5:Y:S04]  /*01d0*/  LDG.E.64.CONSTANT R42, desc[UR8][R70.64+0x28] ;  /* 0x00002808462a7981 */ /* 0x000f68000c1e9b00 */
[----:B------:R0:W5:Y:S04]  /*01e0*/  LDG.E.ENL2.256 R8, R28, desc[UR8][R72.64+0x60] ;  /* 0xfe000308481c797e */ /* 0x0001680008121908 */
[----:B------:R-:W5:Y:S04]  /*01f0*/  LDG.E.64.CONSTANT R60, desc[UR8][R70.64+0x2028] ;  /* 0x00202808463c7981 */ /* 0x000f68000c1e9b00 */
[----:B------:R-:W5:Y:S04]  /*0200*/  LDG.E.64.CONSTANT R52, desc[UR8][R70.64+0x30] ;  /* 0x0000300846347981 */ /* 0x000f68000c1e9b00 */
[----:B------:R-:W5:Y:S04]  /*0210*/  LDG.E.64.CONSTANT R2, desc[UR8][R70.64+0x38] ;  /* 0x0000380846027981 */ /* 0x000f68000c1e9b00 */
[----:B------:R-:W5:Y:S04]  /*0220*/  LDG.E.64.CONSTANT R44, desc[UR8][R70.64+0x2030] ;  /* 0x00203008462c7981 */ /* 0x000f68000c1e9b00 */
[----:B------:R1:W5:Y:S01]  /*0230*/  LDG.E.64.CONSTANT R6, desc[UR8][R70.64+0x2038] ;  /* 0x0020380846067981 */ /* 0x000362000c1e9b00 */
[----:B------:R-:W0:Y:S01]  /*0240*/  S2UR UR5, SR_CgaCtaId ;  /* 0x00000000000579c3 */ /* 0x000e220000008800 */
[----:B------:R-:W-:-:S02]  /*0250*/  UMOV UR4, 0x400 ;  /* 0x0000040000047882 */ /* 0x000fc40000000000 */
[----:B0-----:R-:W-:Y:S02]  /*0260*/  ULEA UR6, UR5, UR4, 0x18 ;  /* 0x0000000405067291 */ /* 0x001fe4000f8ec0ff */
[----:B------:R-:W-:-:S04]  /*0270*/  UIADD3 UR4, UPT, UPT, UR4, 0x2000, URZ ;  /* 0x0000200004047890 */ /* 0x000fc8000fffe0ff */
[----:B------:R-:W-:-:S06]  /*0280*/  ULEA UR4, UR5, UR4, 0x18 ;  /* 0x0000000405047291 */ /* 0x000fcc000f8ec0ff */
[----:B------:R-:W-:Y:S01]  /*0290*/  LEA R4, R5, UR4, 0x6 ;  /* 0x0000000405047c11 */ /* 0x000fe2000f8e30ff */
[----:B---3--:R-:W0:Y:S08]  /*02a0*/  I2F.F64.S64 R68, R68 ;  /* 0x0000004400447312 */ /* 0x008e300000301c00 */
[----:B----4-:R-:W3:Y:S08]  /*02b0*/  I2F.F64.S64 R64, R64 ;  /* 0x0000004000407312 */ /* 0x010ef00000301c00 */
[----:B--2---:R-:W2:Y:S08]  /*02c0*/  I2F.F64.S64 R66, R66 ;  /* 0x0000004200427312 */ /* 0x004eb00000301c00 */
[----:B-----5:R-:W4:Y:S01]  /*02d0*/  I2F.F64.S64 R62, R62 ;  /* 0x0000003e003e7312 */ /* 0x020f220000301c00 */
[----:B0-----:R-:W-:-:S07]  /*02e0*/  DMUL R72, R68, R24 ;  /* 0x0000001844487228 */ /* 0x001fce0000000000 */
[----:B------:R-:W0:Y:S01]  /*02f0*/  I2F.F64.S64 R56, R56 ;  /* 0x0000003800387312 */ /* 0x000e220000301c00 */
[----:B-1----:R-:W-:Y:S02]  /*0300*/  DMUL R70, R68, R20 ;  /* 0x0000001444467228 */ /* 0x002fe40000000000 */
[----:B---3--:R-:W-:-:S05]  /*0310*/  DMUL R68, R64, R26 ;  /* 0x0000001a40447228 */ /* 0x008fca0000000000 */
[----:B------:R-:W1:Y:S01]  /*0320*/  I2F.F64.S64 R50, R50 ;  /* 0x0000003200327312 */ /* 0x000e620000301c00 */
[----:B------:R-:W-:Y:S02]  /*0330*/  DMUL R64, R64, R22 ;  /* 0x0000001640407228 */ /* 0x000fe40000000000 */
[----:B--2---:R-:W-:-:S05]  /*0340*/  DFMA R20, -R66, R20, R72 ;  /* 0x000000144214722b */ /* 0x004fca0000000148 */
[----:B------:R-:W2:Y:S01]  /*0350*/  I2F.F64.S64 R54, R54 ;  /* 0x0000003600367312 */ /* 0x000ea20000301c00 */
[----:B------:R-:W-:Y:S02]  /*0360*/  DFMA R24, R66, R24, R70 ;  /* 0x000000184218722b */ /* 0x000fe40000000046 */
[----:B----4-:R-:W-:-:S05]  /*0370*/  DMUL R66, R62, R36 ;  /* 0x000000243e427228 */ /* 0x010fca0000000000 */
[----:B------:R-:W-:Y:S01]  /*0380*/  I2F.F64.S64 R46, R46 ;  /* 0x0000002e002e7312 */ /* 0x000fe20000301c00 */
[----:B0-----:R-:W-:-:S07]  /*0390*/  DFMA R22, -R56, R22, R68 ;  /* 0x000000163816722b */ /* 0x001fce0000000144 */
[----:B------:R-:W0:Y:S01]  /*03a0*/  I2F.F64.S64 R48, R48 ;  /* 0x0000003000307312 */ /* 0x000e220000301c00 */
[----:B------:R-:W-:Y:S02]  /*03b0*/  DMUL R62, R62, R32 ;  /* 0x000000203e3e7228 */ /* 0x000fe40000000000 */
[----:B------:R-:W-:Y:S02]  /*03c0*/  DFMA R26, R56, R26, R64 ;  /* 0x0000001a381a722b */ /* 0x000fe40000000040 */
[----:B-1----:R-:W-:-:S03]  /*03d0*/  DMUL R56, R50, R38 ;  /* 0x0000002632387228 */ /* 0x002fc60000000000 */
[----:B------:R-:W1:Y:S01]  /*03e0*/  I2F.F64.S64 R40, R40 ;  /* 0x0000002800287312 */ /* 0x000e620000301c00 */
[C---:B--2---:R-:W-:Y:S02]  /*03f0*/  DFMA R32, -R54.reuse, R32, R66 ;  /* 0x000000203620722b */ /* 0x044fe40000000142 */
[----:B------:R-:W-:Y:S02]  /*0400*/  DFMA R36, R54, R36, R62 ;  /* 0x000000243624722b */ /* 0x000fe4000000003e */
[----:B------:R-:W-:Y:S02]  /*0410*/  DMUL R50, R50, R34 ;  /* 0x0000002232327228 */ /* 0x000fe40000000000 */
[----:B0-----:R-:W-:Y:S01]  /*0420*/  DMUL R54, R48, R16 ;  /* 0x0000001030367228 */ /* 0x001fe20000000000 */
[----:B------:R-:W0:Y:S01]  /*0430*/  I2F.F64.S64 R42, R42 ;  /* 0x0000002a002a7312 */ /* 0x000e220000301c00 */
[----:B------:R-:W-:Y:S02]  /*0440*/  DFMA R34, -R46, R34, R56 ;  /* 0x000000222e22722b */ /* 0x000fe40000000138 */
[----:B------:R-:W-:-:S04]  /*0450*/  DMUL R56, R48, R28 ;  /* 0x0000001c30387228 */ /* 0x000fc80000000000 */
[C---:B-1----:R-:W-:Y:S01]  /*0460*/  DFMA R28, -R40.reuse, R28, R54 ;  /* 0x0000001c281c722b */ /* 0x042fe20000000136 */
[----:B------:R-:W1:Y:S03]  /*0470*/  I2F.F64.S64 R60, R60 ;  /* 0x0000003c003c7312 */ /* 0x000e660000301c00 */
[----:B------:R-:W-:-:S05]  /*0480*/  DFMA R40, R40, R16, R56 ;  /* 0x000000102828722b */ /* 0x000fca0000000038 */
[----:B------:R-:W2:Y:S01]  /*0490*/  I2F.F64.S64 R52, R52 ;  /* 0x0000003400347312 */ /* 0x000ea20000301c00 */
[----:B0-----:R-:W-:-:S07]  /*04a0*/  DMUL R48, R42, R18 ;  /* 0x000000122a307228 */ /* 0x001fce0000000000 */
[----:B------:R-:W0:Y:S01]  /*04b0*/  I2F.F64.S64 R16, R2 ;  /* 0x0000000200107312 */ /* 0x000e220000301c00 */
[----:B------:R-:W-:-:S07]  /*04c0*/  DMUL R42, R42, R30 ;  /* 0x0000001e2a2a7228 */ /* 0x000fce0000000000 */
[----:B------:R-:W3:Y:S01]  /*04d0*/  I2F.F64.S64 R44, R44 ;  /* 0x0000002c002c7312 */ /* 0x000ee20000301c00 */
[----:B------:R-:W-:-:S07]  /*04e0*/  DFMA R38, R46, R38, R50 ;  /* 0x000000262e26722b */ /* 0x000fce0000000032 */
[----:B------:R-:W4:Y:S01]  /*04f0*/  I2F.F64.S64 R6, R6 ;  /* 0x0000000600067312 */ /* 0x000f220000301c00 */
[----:B-1----:R-:W-:Y:S02]  /*0500*/  DFMA R30, -R60, R30, R48 ;  /* 0x0000001e3c1e722b */ /* 0x002fe40000000130 */
[----:B--2---:R-:W-:Y:S02]  /*0510*/  DMUL R48, R52, R12 ;  /* 0x0000000c34307228 */ /* 0x004fe40000000000 */
[----:B0-----:R-:W-:Y:S02]  /*0520*/  DMUL R50, R16, R14 ;  /* 0x0000000e10327228 */ /* 0x001fe40000000000 */
[----:B------:R-:W-:Y:S02]  /*0530*/  DMUL R52, R52, R8 ;  /* 0x0000000834347228 */ /* 0x000fe40000000000 */
[----:B------:R-:W-:Y:S01]  /*0540*/  DMUL R46, R16, R10 ;  /* 0x0000000a102e7228 */ /* 0x000fe20000000000 */
[----:B------:R-:W-:Y:S01]  /*0550*/  LEA R2, R5, UR6, 0x6 ;  /* 0x0000000605027c11 */ /* 0x000fe2000f8e30ff */
[----:B---3--:R-:W-:Y:S01]  /*0560*/  DFMA R48, -R44, R8, R48 ;  /* 0x000000082c30722b */ /* 0x008fe20000000130 */
[----:B------:R-:W-:Y:S01]  /*0570*/  SHF.R.S32.HI R56, RZ, 0x1f, R5 ;  /* 0x0000001fff387819 */ /* 0x000fe20000011405 */
[----:B------:R-:W-:-:S02]  /*0580*/  DFMA R42, R60, R18, R42 ;  /* 0x000000123c2a722b */ /* 0x000fc4000000002a */
[----:B----4-:R-:W-:Y:S02]  /*0590*/  DFMA R50, -R6, R10, R50 ;  /* 0x0000000a0632722b */ /* 0x010fe40000000132 */
[----:B------:R-:W-:Y:S02]  /*05a0*/  DFMA R44, R44, R12, R52 ;  /* 0x0000000c2c2c722b */ /* 0x000fe40000000034 */
[----:B------:R-:W-:Y:S01]  /*05b0*/  DFMA R46, R6, R14, R46 ;  /* 0x0000000e062e722b */ /* 0x000fe2000000002e */
[----:B------:R-:W-:Y:S01]  /*05c0*/  LEA.HI R0, R56, R5, RZ, 0x7 ;  /* 0x0000000538007211 */ /* 0x000fe200078f38ff */
[----:B------:R0:W-:Y:S04]  /*05d0*/  STS.128 [R2], R20 ;  /* 0x0000001402007388 */ /* 0x0001e80000000c00 */
[----:B------:R-:W-:Y:S01]  /*05e0*/  STS.128 [R2+0x10], R32 ;  /* 0x0000102002007388 */ /* 0x000fe20000000c00 */
[----:B------:R-:W-:-:S03]  /*05f0*/  LOP3.LUT R0, R0, 0xffffff80, RZ, 0xc0, !PT ;  /* 0xffffff8000007812 */ /* 0x000fc600078ec0ff */
[----:B------:R-:W-:Y:S04]  /*0600*/  STS.128 [R4], R24 ;  /* 0x0000001804007388 */ /* 0x000fe80000000c00 */
[----:B------:R-:W-:Y:S04]  /*0610*/  STS.128 [R4+0x10], R36 ;  /* 0x0000102404007388 */ /* 0x000fe80000000c00 */
[----:B------:R-:W-:Y:S04]  /*0620*/  STS.128 [R2+0x20], R28 ;  /* 0x0000201c02007388 */ /* 0x000fe80000000c00 */
[----:B------:R-:W-:Y:S04]  /*0630*/  STS.128 [R2+0x30], R48 ;  /* 0x0000303002007388 */ /* 0x000fe80000000c00 */
[----:B------:R-:W-:Y:S04]  /*0640*/  STS.128 [R4+0x20], R40 ;  /* 0x0000202804007388 */ /* 0x000fe80000000c00 */
[----:B------:R-:W-:Y:S01]  /*0650*/  STS.128 [R4+0x30], R44 ;  /* 0x0000302c04007388 */ /* 0x000fe20000000c00 */
[----:B------:R-:W-:-:S05]  /*0660*/  IMAD.IADD R0, R5, 0x1, -R0 ;  /* 0x0000000105007824 */ /* 0x000fca00078e0a00 */
[----:B------:R-:W-:-:S05]  /*0670*/  LEA R3, R0, UR7, 0x1 ;  /* 0x0000000700037c11 */ /* 0x000fca000f8e08ff */
[----:B------:R-:W-:-:S04]  /*0680*/  VIADD R3, R3, 0xfffffe00 ;  /* 0xfffffe0003037836 */ /* 0x000fc80000000000 */
[----:B------:R-:W-:Y:S01]  /*0690*/  IMAD.WIDE R52, R3, 0x20, R58 ;  /* 0x0000002003347825 */ /* 0x000fe200078e023a */
[----:B------:R-:W-:Y:S06]  /*06a0*/  BAR.SYNC.DEFER_BLOCKING 0x0 ;  /* 0x0000000000007b1d */ /* 0x000fec0000010000 */
[----:B0-----:R-:W2:Y:S04]  /*06b0*/  LDG.E.ENL2.256 R20, R8, desc[UR8][R52.64] ;  /* 0xfe0000083408797e */ /* 0x001ea80008121914 */
[----:B------:R0:W3:Y:S01]  /*06c0*/  LDG.E.ENL2.256 R12, R16, desc[UR8][R52.64+0x20] ;  /* 0xfe0001083410797e */ /* 0x0000e2000812190c */
[----:B------:R-:W-:-:S05]  /*06d0*/  IMAD.SHL.U32 R3, R5, 0x2, RZ ;  /* 0x0000000205037824 */ /* 0x000fca00078e00ff */
[----:B------:R-:W-:-:S05]  /*06e0*/  LOP3.LUT R7, R3, 0x7ffff00, RZ, 0xc0, !PT ;  /* 0x07ffff0003077812 */ /* 0x000fca00078ec0ff */
[----:B------:R-:W-:-:S05]  /*06f0*/  IMAD.IADD R7, R0, 0x1, R7 ;  /* 0x0000000100077824 */ /* 0x000fca00078e0207 */
[C---:B------:R-:W-:Y:S02]  /*0700*/  LEA R0, R7.reuse, UR6, 0x5 ;  /* 0x0000000607007c11 */ /* 0x040fe4000f8e28ff */
[----:B------:R-:W-:-:S03]  /*0710*/  LEA R6, R7, UR4, 0x5 ;  /* 0x0000000407067c11 */ /* 0x000fc6000f8e28ff */
[----:B------:R-:W-:Y:S04]  /*0720*/  LDS.128 R24, [R0] ;  /* 0x0000000000187984 */ /* 0x000fe80000000c00 */
[----:B------:R-:W1:Y:S04]  /*0730*/  LDS.128 R28, [R0+0x1000] ;  /* 0x00100000001c7984 */ /* 0x000e680000000c00 */
[----:B------:R-:W-:Y:S04]  /*0740*/  LDS.128 R32, [R6] ;  /* 0x0000000006207984 */ /* 0x000fe80000000c00 */
[----:B------:R-:W4:Y:S04]  /*0750*/  LDS.128 R36, [R6+0x1000] ;  /* 0x0010000006247984 */ /* 0x000f280000000c00 */
[----:B------:R-:W-:Y:S04]  /*0760*/  LDS.128 R40, [R6+0x10] ;  /* 0x0000100006287984 */ /* 0x000fe80000000c00 */
[----:B------:R-:W5:Y:S04]  /*0770*/  LDS.128 R44, [R6+0x1010] ;  /* 0x00101000062c7984 */ /* 0x000f680000000c00 */
[----:B------:R-:W-:Y:S04]  /*0780*/  LDS.128 R48, [R0+0x10] ;  /* 0x0000100000307984 */ /* 0x000fe80000000c00 */
[----:B0-----:R-:W0:Y:S01]  /*0790*/  LDS.128 R52, [R0+0x1010] ;  /* 0x0010100000347984 */ /* 0x001e220000000c00 */
[----:B-1----:R-:W-:-:S02]  /*07a0*/  DADD R60, R24, -R28 ;  /* 0x00000000183c7229 */ /* 0x002fc4000000081c */
[----:B------:R-:W-:Y:S02]  /*07b0*/  DADD R24, R24, R28 ;  /* 0x0000000018187229 */ /* 0x000fe4000000001c */
[C-C-:B------:R-:W-:Y:S02]  /*07c0*/  DADD R28, R26.reuse, -R30.reuse ;  /* 0x000000001a1c7229 */ /* 0x140fe4000000081e */
[----:B------:R-:W-:Y:S02]  /*07d0*/  DADD R26, R26, R30 ;  /* 0x000000001a1a7229 */ /* 0x000fe4000000001e */
[C-C-:B----4-:R-:W-:Y:S02]  /*07e0*/  DADD R30, R32.reuse, -R36.reuse ;  /* 0x00000000201e7229 */ /* 0x150fe40000000824 */
[----:B------:R-:W-:Y:S02]  /*07f0*/  DADD R32, R32, R36 ;  /* 0x0000000020207229 */ /* 0x000fe40000000024 */
[----:B------:R-:W-:-:S02]  /*0800*/  DADD R36, R34, -R38 ;  /* 0x0000000022247229 */ /* 0x000fc40000000826 */
[C-C-:B-----5:R-:W-:Y:S02]  /*0810*/  DADD R62, R40.reuse, -R44.reuse ;  /* 0x00000000283e7229 */ /* 0x160fe4000000082c */
[----:B------:R-:W-:Y:S02]  /*0820*/  DADD R40, R40, R44 ;  /* 0x0000000028287229 */ /* 0x000fe4000000002c */
[----:B------:R-:W-:Y:S02]  /*0830*/  DADD R64, R42, -R46 ;  /* 0x000000002a407229 */ /* 0x000fe4000000082e */
[C-C-:B0-----:R-:W-:Y:S02]  /*0840*/  DADD R66, R48.reuse, -R52.reuse ;  /* 0x0000000030427229 */ /* 0x141fe40000000834 */
[----:B------:R-:W-:Y:S02]  /*0850*/  DADD R48, R48, R52 ;  /* 0x0000000030307229 */ /* 0x000fe40000000034 */
[----:B------:R-:W-:-:S02]  /*0860*/  DADD R34, R34, R38 ;  /* 0x0000000022227229 */ /* 0x000fc40000000026 */
[----:B------:R-:W-:Y:S01]  /*0870*/  DADD R42, R42, R46 ;  /* 0x000000002a2a7229 */ /* 0x000fe2000000002e */
[----:B------:R-:W-:Y:S01]  /*0880*/  LEA.HI R7, R56, R5, RZ, 0x6 ;  /* 0x0000000538077211 */ /* 0x000fe200078f30ff */
[----:B------:R0:W-:Y:S01]  /*0890*/  STS.128 [R0], R24 ;  /* 0x0000001800007388 */ /* 0x0001e20000000c00 */
[-C--:B--2---:R-:W-:Y:S02]  /*08a0*/  DMUL R44, R8, R30.reuse ;  /* 0x0000001e082c7228 */ /* 0x084fe40000000000 */
[----:B---3--:R-:W-:Y:S02]  /*08b0*/  DMUL R52, R16, -R30 ;  /* 0x8000001e10347228 */ /* 0x008fe40000000000 */
[-C--:B------:R-:W-:Y:S02]  /*08c0*/  DMUL R38, R18, -R36.reuse ;  /* 0x8000002412267228 */ /* 0x080fe40000000000 */
[----:B------:R-:W-:Y:S02]  /*08d0*/  DADD R30, R50, -R54 ;  /* 0x00000000321e7229 */ /* 0x000fe40000000836 */
[----:B------:R-:W-:-:S02]  /*08e0*/  DMUL R46, R10, R36 ;  /* 0x000000240a2e7228 */ /* 0x000fc40000000000 */
[----:B------:R-:W-:Y:S02]  /*08f0*/  DADD R50, R50, R54 ;  /* 0x0000000032327229 */ /* 0x000fe40000000036 */
[-C--:B------:R-:W-:Y:S02]  /*0900*/  DFMA R36, R8, R60.reuse, R52 ;  /* 0x0000003c0824722b */ /* 0x080fe40000000034 */
[----:B------:R-:W-:Y:S02]  /*0910*/  DFMA R44, R16, R60, R44 ;  /* 0x0000003c102c722b */ /* 0x000fe4000000002c */
[-C--:B------:R-:W-:Y:S02]  /*0920*/  DMUL R52, R12, -R62.reuse ;  /* 0x8000003e0c347228 */ /* 0x080fe40000000000 */
[----:B------:R-:W-:Y:S02]  /*0930*/  DMUL R60, R20, R62 ;  /* 0x0000003e143c7228 */ /* 0x000fe40000000000 */
[----:B------:R-:W-:-:S02]  /*0940*/  DMUL R54, R14, -R64 ;  /* 0x800000400e367228 */ /* 0x000fc40000000000 */
[----:B------:R-:W-:Y:S02]  /*0950*/  DMUL R62, R22, R64 ;  /* 0x00000040163e7228 */ /* 0x000fe40000000000 */
[----:B------:R-:W-:Y:S02]  /*0960*/  DFMA R38, R10, R28, R38 ;  /* 0x0000001c0a26722b */ /* 0x000fe40000000026 */
[----:B------:R-:W-:Y:S02]  /*0970*/  DFMA R52, R20, R66, R52 ;  /* 0x000000421434722b */ /* 0x000fe40000000034 */
[----:B------:R-:W-:Y:S02]  /*0980*/  DFMA R54, R22, R30, R54 ;  /* 0x0000001e1636722b */ /* 0x000fe40000000036 */
[----:B------:R-:W-:Y:S02]  /*0990*/  DFMA R46, R18, R28, R46 ;  /* 0x0000001c122e722b */ /* 0x000fe4000000002e */
[----:B------:R-:W-:-:S02]  /*09a0*/  DFMA R60, R12, R66, R60 ;  /* 0x000000420c3c722b */ /* 0x000fc4000000003c */
[----:B------:R-:W-:Y:S01]  /*09b0*/  DFMA R62, R14, R30, R62 ;  /* 0x0000001e0e3e722b */ /* 0x000fe2000000003e */
        /* <DEDUP_REMOVED lines=13> */
[----:B------:R-:W2:Y:S04]  /*0a90*/  LDG.E.ENL2.256 R20, R8, desc[UR8][R64.64] ;  /* 0xfe0000084008797e */ /* 0x000ea80008121914 */
[----:B------:R1:W3:Y:S01]  /*0aa0*/  LDG.E.ENL2.256 R12, R16, desc[UR8][R64.64+0x20] ;  /* 0xfe0001084010797e */ /* 0x0002e2000812190c */
[----:B0-----:R-:W-:-:S05]  /*0ab0*/  LOP3.LUT R24, R3, 0x7ffff80, RZ, 0xc0, !PT ;  /* 0x07ffff8003187812 */ /* 0x001fca00078ec0ff */
[----:B------:R-:W-:-:S05]  /*0ac0*/  IMAD.IADD R24, R7, 0x1, R24 ;  /* 0x0000000107187824 */ /* 0x000fca00078e0218 */
[C---:B------:R-:W-:Y:S02]  /*0ad0*/  LEA R7, R24.reuse, UR6, 0x5 ;  /* 0x0000000618077c11 */ /* 0x040fe4000f8e28ff */
[----:B------:R-:W-:-:S03]  /*0ae0*/  LEA R57, R24, UR4, 0x5 ;  /* 0x0000000418397c11 */ /* 0x000fc6000f8e28ff */
[----:B------:R-:W-:Y:S04]  /*0af0*/  LDS.128 R24, [R7] ;  /* 0x0000000007187984 */ /* 0x000fe80000000c00 */
[----:B------:R-:W0:Y:S04]  /*0b00*/  LDS.128 R28, [R7+0x800] ;  /* 0x00080000071c7984 */ /* 0x000e280000000c00 */
[----:B------:R-:W-:Y:S04]  /*0b10*/  LDS.128 R32, [R57] ;  /* 0x0000000039207984 */ /* 0x000fe80000000c00 */
[----:B------:R-:W4:Y:S04]  /*0b20*/  LDS.128 R36, [R57+0x800] ;  /* 0x0008000039247984 */ /* 0x000f280000000c00 */
[----:B------:R-:W-:Y:S04]  /*0b30*/  LDS.128 R40, [R57+0x10] ;  /* 0x0000100039287984 */ /* 0x000fe80000000c00 */
[----:B------:R-:W5:Y:S04]  /*0b40*/  LDS.128 R44, [R57+0x810] ;  /* 0x00081000392c7984 */ /* 0x000f680000000c00 */
[----:B------:R-:W-:Y:S04]  /*0b50*/  LDS.128 R48, [R7+0x10] ;  /* 0x0000100007307984 */ /* 0x000fe80000000c00 */
[----:B------:R-:W1:Y:S01]  /*0b60*/  LDS.128 R52, [R7+0x810] ;  /* 0x0008100007347984 */ /* 0x000e620000000c00 */
[----:B0-----:R-:W-:-:S02]  /*0b70*/  DADD R60, R24, -R28 ;  /* 0x00000000183c7229 */ /* 0x001fc4000000081c */
        /* <DEDUP_REMOVED lines=8> */
[----:B-1----:R-:W-:Y:S02]  /*0c00*/  DADD R64, R42, -R46 ;  /* 0x000000002a407229 */ /* 0x002fe4000000082e */
[C-C-:B------:R-:W-:Y:S02]  /*0c10*/  DADD R66, R48.reuse, -R52.reuse ;  /* 0x0000000030427229 */ /* 0x140fe40000000834 */
[----:B------:R-:W-:Y:S02]  /*0c20*/  DADD R48, R48, R52 ;  /* 0x0000000030307229 */ /* 0x000fe40000000034 */
[----:B------:R-:W-:-:S02]  /*0c30*/  DADD R34, R34, R38 ;  /* 0x0000000022227229 */ /* 0x000fc40000000026 */
[----:B------:R-:W-:Y:S01]  /*0c40*/  DADD R42, R42, R46 ;  /* 0x000000002a2a7229 */ /* 0x000fe2000000002e */
[----:B------:R-:W-:Y:S01]  /*0c50*/  LEA.HI R0, R56, R5, RZ, 0x5 ;  /* 0x0000000538007211 */ /* 0x000fe200078f28ff */
[----:B------:R0:W-:Y:S03]  /*0c60*/  STS.128 [R7], R24 ;  /* 0x0000001807007388 */ /* 0x0001e60000000c00 */
[----:B------:R-:W-:-:S05]  /*0c70*/  LOP3.LUT R0, R0, 0xffffffe0, RZ, 0xc0, !PT ;  /* 0xffffffe000007812 */ /* 0x000fca00078ec0ff */
[----:B------:R-:W-:-:S05]  /*0c80*/  IMAD.IADD R0, R5, 0x1, -R0 ;  /* 0x0000000105007824 */ /* 0x000fca00078e0a00 */
[----:B------:R-:W-:Y:S01]  /*0c90*/  LEA R6, R0, UR7, 0x1 ;  /* 0x0000000700067c11 */ /* 0x000fe2000f8e08ff */
[-C--:B--2---:R-:W-:Y:S02]  /*0ca0*/  DMUL R44, R8, R30.reuse ;  /* 0x0000001e082c7228 */ /* 0x084fe40000000000 */
[----:B---3--:R-:W-:Y:S02]  /*0cb0*/  DMUL R52, R16, -R30 ;  /* 0x8000001e10347228 */ /* 0x008fe40000000000 */
[-C--:B------:R-:W-:Y:S02]  /*0cc0*/  DMUL R38, R18, -R36.reuse ;  /* 0x8000002412267228 */ /* 0x080fe40000000000 */
[--C-:B------:R-:W-:Y:S02]  /*0cd0*/  DADD R30, R50, -R54.reuse ;  /* 0x00000000321e7229 */ /* 0x100fe40000000836 */
[----:B------:R-:W-:Y:S02]  /*0ce0*/  DMUL R46, R10, R36 ;  /* 0x000000240a2e7228 */ /* 0x000fe40000000000 */
[----:B------:R-:W-:-:S02]  /*0cf0*/  DADD R50, R50, R54 ;  /* 0x0000000032327229 */ /* 0x000fc40000000036 */
[-C--:B------:R-:W-:Y:S02]  /*0d00*/  DFMA R36, R8, R60.reuse, R52 ;  /* 0x0000003c0824722b */ /* 0x080fe40000000034 */
[----:B------:R-:W-:Y:S02]  /*0d10*/  DFMA R44, R16, R60, R44 ;  /* 0x0000003c102c722b */ /* 0x000fe4000000002c */
[-C--:B------:R-:W-:Y:S02]  /*0d20*/  DMUL R52, R12, -R62.reuse ;  /* 0x8000003e0c347228 */ /* 0x080fe40000000000 */
[----:B------:R-:W-:Y:S02]  /*0d30*/  DMUL R60, R20, R62 ;  /* 0x0000003e143c7228 */ /* 0x000fe40000000000 */
[-C--:B------:R-:W-:Y:S02]  /*0d40*/  DMUL R54, R14, -R64.reuse ;  /* 0x800000400e367228 */ /* 0x080fe40000000000 */
[----:B------:R-:W-:-:S02]  /*0d50*/  DMUL R62, R22, R64 ;  /* 0x00000040163e7228 */ /* 0x000fc40000000000 */
[----:B------:R-:W-:Y:S02]  /*0d60*/  DFMA R38, R10, R28, R38 ;  /* 0x0000001c0a26722b */ /* 0x000fe40000000026 */
[----:B------:R-:W-:Y:S02]  /*0d70*/  DFMA R52, R20, R66, R52 ;  /* 0x000000421434722b */ /* 0x000fe40000000034 */
[----:B------:R-:W-:Y:S02]  /*0d80*/  DFMA R54, R22, R30, R54 ;  /* 0x0000001e1636722b */ /* 0x000fe40000000036 */
[----:B------:R-:W-:Y:S02]  /*0d90*/  DFMA R46, R18, R28, R46 ;  /* 0x0000001c122e722b */ /* 0x000fe4000000002e */
[----:B------:R-:W-:Y:S02]  /*0da0*/  DFMA R60, R12, R66, R60 ;  /* 0x000000420c3c722b */ /* 0x000fe4000000003c */
[----:B------:R-:W-:Y:S01]  /*0db0*/  DFMA R62, R14, R30, R62 ;  /* 0x0000001e0e3e722b */ /* 0x000fe2000000003e */
[----:B------:R-:W-:Y:S04]  /*0dc0*/  STS.128 [R7+0x10], R48 ;  /* 0x0000103007007388 */ /* 0x000fe80000000c00 */
[----:B------:R-:W-:Y:S04]  /*0dd0*/  STS.128 [R57], R32 ;  /* 0x0000002039007388 */ /* 0x000fe80000000c00 */
[----:B------:R-:W-:Y:S04]  /*0de0*/  STS.128 [R57+0x10], R40 ;  /* 0x0000102839007388 */ /* 0x000fe80000000c00 */
[----:B------:R-:W-:Y:S04]  /*0df0*/  STS.128 [R7+0x800], R36 ;  /* 0x0008002407007388 */ /* 0x000fe80000000c00 */
[----:B------:R-:W-:Y:S04]  /*0e00*/  STS.128 [R7+0x810], R52 ;  /* 0x0008103407007388 */ /* 0x000fe80000000c00 */
[----:B------:R-:W-:Y:S04]  /*0e10*/  STS.128 [R57+0x800], R44 ;  /* 0x0008002c39007388 */ /* 0x000fe80000000c00 */
[----:B------:R-:W-:Y:S01]  /*0e20*/  STS.128 [R57+0x810], R60 ;  /* 0x0008103c39007388 */ /* 0x000fe20000000c00 */
        /* <DEDUP_REMOVED lines=143> */
[----:B----4-:R-:W-:Y:S02]  /*1720*/  DADD R62, R34, -R38 ;  /* 0x00000000223e7229 */ /* 0x010fe40000000826 */
[C-C-:B------:R-:W-:Y:S02]  /*1730*/  DADD R30, R32.reuse, -R36.reuse ;  /* 0x00000000201e7229 */ /* 0x140fe40000000824 */
[----:B------:R-:W-:-:S02]  /*1740*/  DADD R32, R32, R36 ;  /* 0x0000000020207229 */ /* 0x000fc40000000024 */
[C-C-:B-----5:R-:W-:Y:S02]  /*1750*/  DADD R36, R40.reuse, -R44.reuse ;  /* 0x0000000028247229 */ /* 0x160fe4000000082c */
[----:B------:R-:W-:Y:S02]  /*1760*/  DADD R40, R40, R44 ;  /* 0x0000000028287229 */ /* 0x000fe4000000002c */
[----:B------:R-:W-:Y:S02]  /*1770*/  DADD R34, R34, R38 ;  /* 0x0000000022227229 */ /* 0x000fe40000000026 */
[C-C-:B-1----:R-:W-:Y:S02]  /*1780*/  DADD R44, R48.reuse, -R52.reuse ;  /* 0x00000000302c7229 */ /* 0x142fe40000000834 */
[----:B------:R-:W-:Y:S02]  /*1790*/  DADD R48, R48, R52 ;  /* 0x0000000030307229 */ /* 0x000fe40000000034 */
[----:B------:R-:W-:-:S02]  /*17a0*/  DADD R38, R42, -R46 ;  /* 0x000000002a267229 */ /* 0x000fc4000000082e */
[----:B------:R-:W-:Y:S01]  /*17b0*/  DADD R42, R42, R46 ;  /* 0x000000002a2a7229 */ /* 0x000fe2000000002e */
[----:B------:R-:W-:Y:S01]  /*17c0*/  LEA.HI R56, R56, R5, RZ, 0x2 ;  /* 0x0000000538387211 */ /* 0x000fe200078f10ff */
[----:B------:R0:W-:Y:S03]  /*17d0*/  STS.128 [R0], R24 ;  /* 0x0000001800007388 */ /* 0x0001e60000000c00 */
[----:B------:R-:W-:-:S05]  /*17e0*/  LOP3.LUT R56, R56, 0xfffffffc, RZ, 0xc0, !PT ;  /* 0xfffffffc38387812 */ /* 0x000fca00078ec0ff */
[----:B------:R-:W-:Y:S01]  /*17f0*/  IMAD.IADD R7, R5, 0x1, -R56 ;  /* 0x0000000105077824 */ /* 0x000fe200078e0a38 */
[----:B--2---:R-:W-:Y:S02]  /*1800*/  DMUL R52, R18, -R62 ;  /* 0x8000003e12347228 */ /* 0x004fe40000000000 */
[-C--:B------:R-:W-:Y:S02]  /*1810*/  DMUL R64, R16, -R30.reuse ;  /* 0x8000001e10407228 */ /* 0x080fe40000000000 */
[----:B---3--:R-:W-:Y:S02]  /*1820*/  DMUL R46, R8, R30 ;  /* 0x0000001e082e7228 */ /* 0x008fe40000000000 */
[--C-:B------:R-:W-:Y:S02]  /*1830*/  DADD R30, R50, -R54.reuse ;  /* 0x00000000321e7229 */ /* 0x100fe40000000836 */
[----:B------:R-:W-:Y:S02]  /*1840*/  DMUL R62, R10, R62 ;  /* 0x0000003e0a3e7228 */ /* 0x000fe40000000000 */
[----:B------:R-:W-:-:S02]  /*1850*/  DADD R50, R50, R54 ;  /* 0x0000000032327229 */ /* 0x000fc40000000036 */
[----:B------:R-:W-:Y:S02]  /*1860*/  DFMA R10, R10, R28, R52 ;  /* 0x0000001c0a0a722b */ /* 0x000fe40000000034 */
[----:B------:R-:W-:Y:S02]  /*1870*/  DFMA R8, R8, R60, R64 ;  /* 0x0000003c0808722b */ /* 0x000fe40000000040 */
[----:B------:R-:W-:Y:S02]  /*1880*/  DMUL R52, R20, -R36 ;  /* 0x8000002414347228 */ /* 0x000fe40000000000 */
[----:B------:R-:W-:Y:S02]  /*1890*/  DMUL R54, R22, -R38 ;  /* 0x8000002616367228 */ /* 0x000fe40000000000 */
[----:B------:R-:W-:Y:S02]  /*18a0*/  DMUL R64, R12, R36 ;  /* 0x000000240c407228 */ /* 0x000fe40000000000 */
        /* <DEDUP_REMOVED lines=27> */
[----:B------:R-:W1:Y:S04]  /*1a60*/  LDS.128 R40, [R57+0x80] ;  /* 0x0000800039287984 */ /* 0x000e680000000c00 */
[----:B------:R-:W-:Y:S04]  /*1a70*/  LDS.128 R24, [R57+0x10] ;  /* 0x0000100039187984 */ /* 0x000fe80000000c00 */
[----:B------:R-:W4:Y:S04]  /*1a80*/  LDS.128 R8, [R57+0x90] ;  /* 0x0000900039087984 */ /* 0x000f280000000c00 */
[----:B------:R-:W-:Y:S04]  /*1a90*/  LDS.128 R16, [R61+0x10] ;  /* 0x000010003d107984 */ /* 0x000fe80000000c00 */
[----:B------:R-:W5:Y:S01]  /*1aa0*/  LDS.128 R32, [R61+0x90] ;  /* 0x000090003d207984 */ /* 0x000f620000000c00 */
[----:B0-----:R-:W-:-:S02]  /*1ab0*/  DADD R6, R48, -R52 ;  /* 0x0000000030067229 */ /* 0x001fc40000000834 */
[----:B------:R-:W-:Y:S02]  /*1ac0*/  DADD R48, R48, R52 ;  /* 0x0000000030307229 */ /* 0x000fe40000000034 */
[C-C-:B------:R-:W-:Y:S02]  /*1ad0*/  DADD R52, R50.reuse, -R54.reuse ;  /* 0x0000000032347229 */ /* 0x140fe40000000836 */
[----:B------:R-:W-:Y:S02]  /*1ae0*/  DADD R50, R50, R54 ;  /* 0x0000000032327229 */ /* 0x000fe40000000036 */
[C-C-:B-1----:R-:W-:Y:S02]  /*1af0*/  DADD R54, R44.reuse, -R40.reuse ;  /* 0x000000002c367229 */ /* 0x142fe40000000828 */
[----:B------:R-:W-:Y:S02]  /*1b00*/  DADD R40, R44, R40 ;  /* 0x000000002c287229 */ /* 0x000fe40000000028 */
[----:B------:R-:W-:-:S02]  /*1b10*/  DADD R44, R46, -R42 ;  /* 0x000000002e2c7229 */ /* 0x000fc4000000082a */
[----:B------:R-:W-:Y:S02]  /*1b20*/  DADD R42, R46, R42 ;  /* 0x000000002e2a7229 */ /* 0x000fe4000000002a */
[C-C-:B----4-:R-:W-:Y:S02]  /*1b30*/  DADD R46, R24.reuse, -R8.reuse ;  /* 0x00000000182e7229 */ /* 0x150fe40000000808 */
[----:B------:R-:W-:Y:S02]  /*1b40*/  DADD R8, R24, R8 ;  /* 0x0000000018087229 */ /* 0x000fe40000000008 */
[C-C-:B------:R-:W-:Y:S02]  /*1b50*/  DADD R24, R26.reuse, -R10.reuse ;  /* 0x000000001a187229 */ /* 0x140fe4000000080a */
[----:B------:R-:W-:Y:S02]  /*1b60*/  DADD R10, R26, R10 ;  /* 0x000000001a0a7229 */ /* 0x000fe4000000000a */
[----:B-----5:R-:W-:-:S02]  /*1b70*/  DADD R26, R16, -R32 ;  /* 0x00000000101a7229 */ /* 0x020fc40000000820 */
[----:B------:R-:W-:Y:S02]  /*1b80*/  DADD R16, R16, R32 ;  /* 0x0000000010107229 */ /* 0x000fe40000000020 */
[C-C-:B------:R-:W-:Y:S02]  /*1b90*/  DADD R32, R18.reuse, -R34.reuse ;  /* 0x0000000012207229 */ /* 0x140fe40000000822 */
[----:B------:R-:W-:Y:S01]  /*1ba0*/  DADD R18, R18, R34 ;  /* 0x0000000012127229 */ /* 0x000fe20000000022 */
[----:B------:R-:W-:Y:S01]  /*1bb0*/  LEA.HI R0, R5, R5, RZ, 0x1 ;  /* 0x0000000505007211 */ /* 0x000fe200078f08ff */
[----:B------:R-:W-:Y:S05]  /*1bc0*/  STS.128 [R61], R48 ;  /* 0x000000303d007388 */ /* 0x000fea0000000c00 */
[----:B------:R-:W-:Y:S01]  /*1bd0*/  STS.128 [R61+0x10], R16 ;  /* 0x000010103d007388 */ /* 0x000fe20000000c00 */
[----:B------:R-:W-:-:S03]  /*1be0*/  LOP3.LUT R0, R0, 0xfffffffe, RZ, 0xc0, !PT ;  /* 0xfffffffe00007812 */ /* 0x000fc600078ec0ff */
[----:B------:R-:W-:Y:S04]  /*1bf0*/  STS.128 [R57], R40 ;  /* 0x0000002839007388 */ /* 0x000fe80000000c00 */
[----:B------:R-:W-:Y:S01]  /*1c00*/  STS.128 [R57+0x10], R8 ;  /* 0x0000100839007388 */ /* 0x000fe20000000c00 */
[----:B------:R-:W-:-:S05]  /*1c10*/  IMAD.IADD R5, R5, 0x1, -R0 ;  /* 0x0000000105057824 */ /* 0x000fca00078e0a00 */
[----:B------:R-:W-:-:S05]  /*1c20*/  LEA R0, R5, UR7, 0x1 ;  /* 0x0000000705007c11 */ /* 0x000fca000f8e08ff */
[----:B------:R-:W-:Y:S01]  /*1c30*/  VIADD R35, R0, 0xfffffff8 ;  /* 0xfffffff800237836 */ /* 0x000fe20000000000 */
[-C--:B--2---:R-:W-:Y:S02]  /*1c40*/  DMUL R62, R28, -R54.reuse ;  /* 0x800000361c3e7228 */ /* 0x084fe40000000000 */
[----:B---3--:R-:W-:Y:S02]  /*1c50*/  DMUL R64, R12, R54 ;  /* 0x000000360c407228 */ /* 0x008fe40000000000 */
[----:B------:R-:W-:-:S04]  /*1c60*/  DMUL R54, R30, -R44 ;  /* 0x8000002c1e367228 */ /* 0x000fc80000000000 */
[-C--:B------:R-:W-:Y:S02]  /*1c70*/  DFMA R12, R12, R6.reuse, R62 ;  /* 0x000000060c0c722b */ /* 0x080fe4000000003e */
[----:B------:R-:W-:Y:S02]  /*1c80*/  DFMA R28, R28, R6, R64 ;  /* 0x000000061c1c722b */ /* 0x000fe40000000040 */
[----:B------:R-:W-:Y:S02]  /*1c90*/  DMUL R6, R14, R44 ;  /* 0x0000002c0e067228 */ /* 0x000fe40000000000 */
        /* <DEDUP_REMOVED lines=10> */
[----:B------:R-:W-:Y:S04]  /*1d40*/  STS.128 [R61+0x80], R12 ;  /* 0x0000800c3d007388 */ /* 0x000fe80000000c00 */
[----:B------:R-:W-:Y:S04]  /*1d50*/  STS.128 [R61+0x90], R44 ;  /* 0x0000902c3d007388 */ /* 0x000fe80000000c00 */
[----:B------:R-:W-:Y:S04]  /*1d60*/  STS.128 [R57+0x80], R28 ;  /* 0x0000801c39007388 */ /* 0x000fe80000000c00 */
[----:B------:R-:W-:Y:S01]  /*1d70*/  STS.128 [R57+0x90], R64 ;  /* 0x0000904039007388 */ /* 0x000fe20000000c00 */
[----:B------:R-:W-:Y:S01]  /*1d80*/  IMAD.WIDE R6, R35, 0x20, R58 ;  /* 0x0000002023067825 */ /* 0x000fe200078e023a */
[----:B------:R-:W-:Y:S06]  /*1d90*/  BAR.SYNC.DEFER_BLOCKING 0x0 ;  /* 0x0000000000007b1d */ /* 0x000fec0000010000 */
[----:B------:R-:W2:Y:S04]  /*1da0*/  LDG.E.ENL2.256 R32, R20, desc[UR8][R6.64] ;  /* 0xfe0000080614797e */ /* 0x000ea80008121920 */
[----:B------:R0:W3:Y:S01]  /*1db0*/  LDG.E.ENL2.256 R24, R36, desc[UR8][R6.64+0x20] ;  /* 0xfe0001080624797e */ /* 0x0000e20008121918 */
[----:B------:R-:W-:-:S05]  /*1dc0*/  LOP3.LUT R0, R3, 0x7fffffc, RZ, 0xc0, !PT ;  /* 0x07fffffc03007812 */ /* 0x000fca00078ec0ff */
[----:B------:R-:W-:-:S05]  /*1dd0*/  IMAD.IADD R0, R5, 0x1, R0 ;  /* 0x0000000105007824 */ /* 0x000fca00078e0200 */
[C---:B------:R-:W-:Y:S02]  /*1de0*/  LEA R5, R0.reuse, UR6, 0x5 ;  /* 0x0000000600057c11 */ /* 0x040fe4000f8e28ff */
[----:B------:R-:W-:Y:S02]  /*1df0*/  LEA R59, R0, UR4, 0x5 ;  /* 0x00000004003b7c11 */ /* 0x000fe4000f8e28ff */
[----:B------:R-:W1:Y:S01]  /*1e00*/  LDC R0, c[0x0][0x390] ;  /* 0x0000e400ff007b82 */ /* 0x000e620000000800 */
        /* <DEDUP_REMOVED lines=17> */
[C-C-:B------:R-:W-:Y:S02]  /*1f20*/  DADD R16, R10.reuse, -R18.reuse ;  /* 0x000000000a107229 */ /* 0x140fe40000000812 */
[----:B------:R-:W-:Y:S02]  /*1f30*/  DADD R10, R10, R18 ;  /* 0x000000000a0a7229 */ /* 0x000fe40000000012 */
[----:B-1----:R-:W-:Y:S02]  /*1f40*/  DADD R18, R12, -R28 ;  /* 0x000000000c127229 */ /* 0x002fe4000000081c */
[----:B------:R-:W-:-:S02]  /*1f50*/  DADD R42, R42, R46 ;  /* 0x000000002a2a7229 */ /* 0x000fc4000000002e */
[----:B------:R-:W-:Y:S02]  /*1f60*/  DADD R12, R12, R28 ;  /* 0x000000000c0c7229 */ /* 0x000fe4000000001c */
[C-C-:B------:R-:W-:Y:S02]  /*1f70*/  DADD R28, R14.reuse, -R30.reuse ;  /* 0x000000000e1c7229 */ /* 0x140fe4000000081e */
[----:B------:R-:W-:Y:S01]  /*1f80*/  DADD R14, R14, R30 ;  /* 0x000000000e0e7229 */ /* 0x000fe2000000001e */
[----:B------:R-:W-:Y:S01]  /*1f90*/  STS.128 [R5], R48 ;  /* 0x0000003005007388 */ /* 0x000fe20000000c00 */
[----:B------:R-:W0:Y:S05]  /*1fa0*/  LDC.64 R30, c[0x4][0x18] ;  /* 0x01000600ff1e7b82 */ /* 0x000e2a0000000a00 */
[----:B------:R1:W-:Y:S04]  /*1fb0*/  STS.128 [R5+0x10], R12 ;  /* 0x0000100c05007388 */ /* 0x0003e80000000c00 */
[----:B------:R-:W-:Y:S04]  /*1fc0*/  STS.128 [R59], R40 ;  /* 0x000000283b007388 */ /* 0x000fe80000000c00 */
[----:B------:R-:W-:Y:S01]  /*1fd0*/  STS.128 [R59+0x10], R8 ;  /* 0x000010083b007388 */ /* 0x000fe20000000c00 */
[----:B--2---:R-:W-:-:S02]  /*1fe0*/  DMUL R60, R20, R54 ;  /* 0x00000036143c7228 */ /* 0x004fc40000000000 */
[----:B---3--:R-:W-:Y:S02]  /*1ff0*/  DMUL R54, R36, -R54 ;  /* 0x8000003624367228 */ /* 0x008fe40000000000 */
[----:B------:R-:W-:Y:S02]  /*2000*/  DMUL R46, R38, -R56 ;  /* 0x80000038262e7228 */ /* 0x000fe40000000000 */
[----:B------:R-:W-:Y:S02]  /*2010*/  DMUL R64, R24, -R44 ;  /* 0x8000002c18407228 */ /* 0x000fe40000000000 */
[----:B------:R-:W-:Y:S02]  /*2020*/  DMUL R66, R26, -R16 ;  /* 0x800000101a427228 */ /* 0x000fe40000000000 */
[----:B------:R-:W-:Y:S02]  /*2030*/  DMUL R56, R22, R56 ;  /* 0x0000003816387228 */ /* 0x000fe40000000000 */
[----:B------:R-:W-:-:S02]  /*2040*/  DMUL R44, R32, R44 ;  /* 0x0000002c202c7228 */ /* 0x000fc40000000000 */
[----:B------:R-:W-:Y:S02]  /*2050*/  DMUL R16, R34, R16 ;  /* 0x0000001022107228 */ /* 0x000fe40000000000 */
[----:B------:R-:W-:Y:S02]  /*2060*/  DFMA R20, R20, R6, R54 ;  /* 0x000000061414722b */ /* 0x000fe40000000036 */
[----:B------:R-:W-:Y:S02]  /*2070*/  DFMA R22, R22, R52, R46 ;  /* 0x000000341616722b */ /* 0x000fe4000000002e */
[----:B------:R-:W-:Y:S02]  /*2080*/  DFMA R64, R32, R18, R64 ;  /* 0x000000122040722b */ /* 0x000fe40000000040 */
[----:B------:R-:W-:Y:S02]  /*2090*/  DFMA R66, R34, R28, R66 ;  /* 0x0000001c2242722b */ /* 0x000fe40000000042 */
[----:B------:R-:W-:-:S02]  /*20a0*/  DFMA R36, R36, R6, R60 ;  /* 0x000000062424722b */ /* 0x000fc4000000003c */
[----:B------:R-:W-:Y:S02]  /*20b0*/  DFMA R38, R38, R52, R56 ;  /* 0x000000342626722b */ /* 0x000fe40000000038 */
[----:B------:R-:W-:Y:S02]  /*20c0*/  DFMA R24, R24, R18, R44 ;  /* 0x000000121818722b */ /* 0x000fe4000000002c */
[----:B------:R-:W-:Y:S01]  /*20d0*/  DFMA R26, R26, R28, R16 ;  /* 0x0000001c1a1a722b */ /* 0x000fe20000000010 */
[----:B------:R-:W-:Y:S04]  /*20e0*/  STS.128 [R5+0x40], R20 ;  /* 0x0000401405007388 */ /* 0x000fe80000000c00 */
[----:B------:R-:W-:Y:S04]  /*20f0*/  STS.128 [R5+0x50], R64 ;  /* 0x0000504005007388 */ /* 0x000fe80000000c00 */
[----:B------:R-:W-:Y:S04]  /*2100*/  STS.128 [R59+0x40], R36 ;  /* 0x000040243b007388 */ /* 0x000fe80000000c00 */
[----:B------:R-:W-:Y:S01]  /*2110*/  STS.128 [R59+0x50], R24 ;  /* 0x000050183b007388 */ /* 0x000fe20000000c00 */
[----:B------:R-:W-:Y:S01]  /*2120*/  BAR.SYNC.DEFER_BLOCKING 0x0 ;  /* 0x0000000000007b1d */ /* 0x000fe20000010000 */
[----:B------:R-:W-:-:S04]  /*2130*/  VIADD R7, R0, 0xfffffffc ;  /* 0xfffffffc00077836 */ /* 0x000fc80000000000 */
[----:B0-----:R-:W-:-:S05]  /*2140*/  IMAD.WIDE R6, R7, 0x20, R30 ;  /* 0x0000002007067825 */ /* 0x001fca00078e021e */
[----:B------:R-:W2:Y:S04]  /*2150*/  LDG.E.ENL2.256 R16, R52, desc[UR8][R6.64+0x20] ;  /* 0xfe0001080634797e */ /* 0x000ea80008121910 */
[----:B-1----:R0:W3:Y:S04]  /*2160*/  LDG.E.ENL2.256 R12, R60, desc[UR8][R6.64] ;  /* 0xfe000008063c797e */ /* 0x0020e8000812190c */
[----:B------:R-:W-:Y:S04]  /*2170*/  LDS.128 R40, [R4] ;  /* 0x0000000004287984 */ /* 0x000fe80000000c00 */
[----:B------:R-:W1:Y:S04]  /*2180*/  LDS.128 R32, [R4+0x20] ;  /* 0x0000200004207984 */ /* 0x000e680000000c00 */
[----:B------:R-:W-:Y:S04]  /*2190*/  LDS.128 R28, [R2] ;  /* 0x00000000021c7984 */ /* 0x000fe80000000c00 */
[----:B------:R-:W4:Y:S04]  /*21a0*/  LDS.128 R68, [R2+0x20] ;  /* 0x0000200002447984 */ /* 0x000f280000000c00 */
[----:B------:R-:W-:Y:S04]  /*21b0*/  LDS.128 R44, [R2+0x10] ;  /* 0x00001000022c7984 */ /* 0x000fe80000000c00 */
[----:B------:R-:W5:Y:S04]  /*21c0*/  LDS.128 R48, [R2+0x30] ;  /* 0x0000300002307984 */ /* 0x000f680000000c00 */
[----:B------:R-:W-:Y:S04]  /*21d0*/  LDS.128 R20, [R4+0x10] ;  /* 0x0000100004147984 */ /* 0x000fe80000000c00 */
[----:B------:R-:W3:Y:S01]  /*21e0*/  LDS.128 R24, [R4+0x30] ;  /* 0x0000300004187984 */ /* 0x000ee20000000c00 */
[----:B-1----:R-:W-:-:S02]  /*21f0*/  DADD R10, R40, -R32 ;  /* 0x00000000280a7229 */ /* 0x002fc40000000820 */
[----:B------:R-:W-:Y:S02]  /*2200*/  DADD R36, R42, -R34 ;  /* 0x000000002a247229 */ /* 0x000fe40000000822 */
[----:B------:R-:W-:Y:S02]  /*2210*/  DADD R32, R40, R32 ;  /* 0x0000000028207229 */ /* 0x000fe40000000020 */
[----:B----4-:R-:W-:Y:S02]  /*2220*/  DADD R38, R28, -R68 ;  /* 0x000000001c267229 */ /* 0x010fe40000000844 */
[----:B0-----:R-:W-:Y:S02]  /*2230*/  DADD R6, R30, -R70 ;  /* 0x000000001e067229 */ /* 0x001fe40000000846 */
[----:B------:R-:W-:Y:S02]  /*2240*/  DADD R28, R28, R68 ;  /* 0x000000001c1c7229 */ /* 0x000fe40000000044 */
[----:B------:R-:W-:-:S02]  /*2250*/  DADD R30, R30, R70 ;  /* 0x000000001e1e7229 */ /* 0x000fc40000000046 */
[----:B-----5:R-:W-:Y:S02]  /*2260*/  DADD R8, R44, R48 ;  /* 0x000000002c087229 */ /* 0x020fe40000000030 */
[----:B------:R-:W-:Y:S02]  /*2270*/  DADD R34, R42, R34 ;  /* 0x000000002a227229 */ /* 0x000fe40000000022 */
[----:B------:R-:W-:Y:S01]  /*2280*/  DADD R48, R44, -R48 ;  /* 0x000000002c307229 */ /* 0x000fe20000000830 */
[----:B------:R-:W-:Y:S01]  /*2290*/  STS.128 [R2], R28 ;  /* 0x0000001c02007388 */ /* 0x000fe20000000c00 */
[----:B--2---:R-:W-:Y:S02]  /*22a0*/  DMUL R40, R52, -R10 ;  /* 0x8000000a34287228 */ /* 0x004fe40000000000 */
[----:B------:R-:W-:Y:S02]  /*22b0*/  DMUL R56, R54, -R36 ;  /* 0x8000002436387228 */ /* 0x000fe40000000000 */
[----:B---3--:R-:W-:-:S02]  /*22c0*/  DMUL R58, R60, R10 ;  /* 0x0000000a3c3a7228 */ /* 0x008fc40000000000 */
[----:B------:R-:W-:Y:S02]  /*22d0*/  DMUL R64, R62, R36 ;  /* 0x000000243e407228 */ /* 0x000fe40000000000 */
[----:B------:R-:W-:Y:S02]  /*22e0*/  DADD R10, R46, R50 ;  /* 0x000000002e0a7229 */ /* 0x000fe40000000032 */
[-C--:B------:R-:W-:Y:S02]  /*22f0*/  DFMA R36, R60, R38.reuse, R40 ;  /* 0x000000263c24722b */ /* 0x080fe40000000028 */
[----:B------:R-:W-:Y:S02]  /*2300*/  DFMA R40, R52, R38, R58 ;  /* 0x000000263428722b */ /* 0x000fe4000000003a */
[-C--:B------:R-:W-:Y:S02]  /*2310*/  DFMA R38, R62, R6.reuse, R56 ;  /* 0x000000063e26722b */ /* 0x080fe40000000038 */
[----:B------:R-:W-:-:S02]  /*2320*/  DFMA R42, R54, R6, R64 ;  /* 0x00000006362a722b */ /* 0x000fc40000000040 */
[----:B------:R-:W-:Y:S02]  /*2330*/  DADD R54, R28, R8 ;  /* 0x000000001c367229 */ /* 0x000fe40000000008 */
[----:B------:R-:W-:Y:S02]  /*2340*/  DADD R56, R30, R10 ;  /* 0x000000001e387229 */ /* 0x000fe4000000000a */
[----:B------:R-:W-:Y:S02]  /*2350*/  DADD R6, R20, -R24 ;  /* 0x0000000014067229 */ /* 0x000fe40000000818 */
[----:B------:R-:W-:Y:S02]  /*2360*/  DADD R52, R22, -R26 ;  /* 0x0000000016347229 */ /* 0x000fe4000000081a */
[----:B------:R-:W-:Y:S02]  /*2370*/  DADD R50, R46, -R50 ;  /* 0x000000002e327229 */ /* 0x000fe40000000832 */
[----:B------:R-:W-:-:S02]  /*2380*/  DADD R46, R54, -R56 ;  /* 0x00000000362e7229 */ /* 0x000fc40000000838 */
[----:B------:R-:W-:Y:S02]  /*2390*/  DADD R44, R54, R56 ;  /* 0x00000000362c7229 */ /* 0x000fe40000000038 */
[-C--:B------:R-:W-:Y:S02]  /*23a0*/  DMUL R54, R16, -R6.reuse ;  /* 0x8000000610367228 */ /* 0x080fe40000000000 */
[----:B------:R-:W-:Y:S02]  /*23b0*/  DMUL R56, R12, R6 ;  /* 0x000000060c387228 */ /* 0x000fe40000000000 */
[----:B------:R-:W-:Y:S02]  /*23c0*/  DMUL R6, R18, -R52 ;  /* 0x8000003412067228 */ /* 0x000fe40000000000 */
[----:B------:R-:W-:Y:S02]  /*23d0*/  DADD R20, R20, R24 ;  /* 0x0000000014147229 */ /* 0x000fe40000000018 */
[----:B------:R-:W-:-:S02]  /*23e0*/  DADD R22, R22, R26 ;  /* 0x0000000016167229 */ /* 0x000fc4000000001a */
[----:B------:R-:W-:Y:S02]  /*23f0*/  DMUL R58, R14, R52 ;  /* 0x000000340e3a7228 */ /* 0x000fe40000000000 */
[----:B------:R-:W-:Y:S02]  /*2400*/  DFMA R12, R12, R48, R54 ;  /* 0x000000300c0c722b */ /* 0x000fe40000000036 */
[----:B------:R-:W-:Y:S02]  /*2410*/  DFMA R14, R14, R50, R6 ;  /* 0x000000320e0e722b */ /* 0x000fe40000000006 */
[----:B------:R-:W-:Y:S01]  /*2420*/  DFMA R56, R16, R48, R56 ;  /* 0x000000301038722b */ /* 0x000fe20000000038 */
[----:B------:R-:W0:Y:S01]  /*2430*/  LDC.64 R6, c[0x0][0x380] ;  /* 0x0000e000ff067b82 */ /* 0x000e220000000a00 */
[----:B------:R-:W-:Y:S02]  /*2440*/  DADD R26, R34, R22 ;  /* 0x00000000221a7229 */ /* 0x000fe40000000016 */
[----:B------:R-:W-:-:S02]  /*2450*/  DADD R48, R32, R20 ;  /* 0x0000000020307229 */ /* 0x000fc40000000014 */
[----:B------:R-:W-:Y:S02]  /*2460*/  DFMA R58, R18, R50, R58 ;  /* 0x00000032123a722b */ /* 0x000fe4000000003a */
[----:B------:R-:W-:Y:S02]  /*2470*/  DADD R52, R28, -R8 ;  /* 0x000000001c347229 */ /* 0x000fe40000000808 */
[----:B------:R-:W-:Y:S02]  /*2480*/  DADD R16, R30, -R10 ;  /* 0x000000001e107229 */ /* 0x000fe4000000080a */
[----:B------:R-:W-:Y:S02]  /*2490*/  DADD R18, -R34, R22 ;  /* 0x0000000022127229 */ /* 0x000fe40000000116 */
[----:B------:R-:W-:Y:S02]  /*24a0*/  DADD R24, R32, -R20 ;  /* 0x0000000020187229 */ /* 0x000fe40000000814 */
[----:B------:R-:W-:-:S02]  /*24b0*/  DADD R60, R36, R12 ;  /* 0x00000000243c7229 */ /* 0x000fc4000000000c */
[----:B------:R-:W-:Y:S02]  /*24c0*/  DADD R62, R38, R14 ;  /* 0x00000000263e7229 */ /* 0x000fe4000000000e */
[C-C-:B------:R-:W-:Y:S02]  /*24d0*/  DADD R50, R48.reuse, -R26.reuse ;  /* 0x0000000030327229 */ /* 0x140fe4000000081a */
[----:B------:R-:W-:Y:S02]  /*24e0*/  DADD R48, R48, R26 ;  /* 0x0000000030307229 */ /* 0x000fe4000000001a */
[----:B------:R-:W-:Y:S02]  /*24f0*/  DADD R54, R52, -R18 ;  /* 0x0000000034367229 */ /* 0x000fe40000000812 */
[----:B------:R-:W-:Y:S02]  /*2500*/  DADD R26, R24, -R16 ;  /* 0x00000000181a7229 */ /* 0x000fe40000000810 */
[----:B------:R-:W-:-:S02]  /*2510*/  DADD R52, R52, R18 ;  /* 0x0000000034347229 */ /* 0x000fc40000000012 */
[----:B------:R-:W-:Y:S02]  /*2520*/  DADD R24, R24, R16 ;  /* 0x0000000018187229 */ /* 0x000fe40000000010 */
[C-C-:B------:R-:W-:Y:S02]  /*2530*/  DADD R18, R60.reuse, -R62.reuse ;  /* 0x000000003c127229 */ /* 0x140fe4000000083e */
[----:B------:R-:W-:Y:S02]  /*2540*/  DADD R16, R60, R62 ;  /* 0x000000003c107229 */ /* 0x000fe4000000003e */
[----:B------:R-:W-:Y:S02]  /*2550*/  DADD R64, R36, -R12 ;  /* 0x0000000024407229 */ /* 0x000fe4000000080c */
[----:B------:R-:W-:Y:S02]  /*2560*/  DADD R70, -R42, R58 ;  /* 0x000000002a467229 */ /* 0x000fe4000000013a */
[----:B------:R-:W-:-:S02]  /*2570*/  DADD R60, R40, R56 ;  /* 0x00000000283c7229 */ /* 0x000fc40000000038 */
[----:B------:R-:W-:Y:S02]  /*2580*/  DADD R72, R42, R58 ;  /* 0x000000002a487229 */ /* 0x000fe4000000003a */
[----:B------:R-:W-:Y:S02]  /*2590*/  DADD R68, R38, -R14 ;  /* 0x0000000026447229 */ /* 0x000fe4000000080e */
[----:B------:R-:W-:Y:S01]  /*25a0*/  DADD R66, R40, -R56 ;  /* 0x0000000028427229 */ /* 0x000fe20000000838 */
[----:B------:R1:W-:Y:S03]  /*25b0*/  STS.128 [R2+0x10], R8 ;  /* 0x0000100802007388 */ /* 0x0003e60000000c00 */
[C-C-:B------:R-:W-:Y:S02]  /*25c0*/  DADD R62, R60.reuse, -R72.reuse ;  /* 0x000000003c3e7229 */ /* 0x140fe40000000848 */
[----:B------:R-:W-:Y:S01]  /*25d0*/  DADD R60, R60, R72 ;  /* 0x000000003c3c7229 */ /* 0x000fe20000000048 */
[----:B0-----:R-:W-:Y:S01]  /*25e0*/  IMAD.WIDE R6, R3, 0x20, R6 ;  /* 0x0000002003067825 */ /* 0x001fe200078e0206 */
[----:B------:R-:W-:Y:S01]  /*25f0*/  STS.128 [R4], R32 ;  /* 0x0000002004007388 */ /* 0x000fe20000000c00 */
[----:B-1----:R-:W-:-:S02]  /*2600*/  DADD R10, R64, -R70 ;  /* 0x00000000400a7229 */ /* 0x002fc40000000846 */
[----:B------:R-:W-:Y:S02]  /*2610*/  DADD R8, R64, R70 ;  /* 0x0000000040087229 */ /* 0x000fe40000000046 */
[C-C-:B------:R-:W-:Y:S02]  /*2620*/  DADD R70, R66.reuse, -R68.reuse ;  /* 0x0000000042467229 */ /* 0x140fe40000000844 */
[----:B------:R-:W-:Y:S01]  /*2630*/  DADD R68, R66, R68 ;  /* 0x0000000042447229 */ /* 0x000fe20000000044 */
[----:B------:R-:W-:Y:S04]  /*2640*/  STS.128 [R4+0x10], R20 ;  /* 0x0000101404007388 */ /* 0x000fe80000000c00 */
[----:B------:R-:W-:Y:S04]  /*2650*/  STS.128 [R2+0x20], R36 ;  /* 0x0000202402007388 */ /* 0x000fe80000000c00 */
[----:B------:R-:W-:Y:S04]  /*2660*/  STS.128 [R2+0x30], R12 ;  /* 0x0000300c02007388 */ /* 0x000fe80000000c00 */
[----:B------:R-:W-:Y:S04]  /*2670*/  STS.128 [R4+0x20], R40 ;  /* 0x0000202804007388 */ /* 0x000fe80000000c00 */
[----:B------:R-:W-:Y:S04]  /*2680*/  STS.128 [R4+0x30], R56 ;  /* 0x0000303804007388 */ /* 0x000fe80000000c00 */
[----:B------:R-:W-:Y:S04]  /*2690*/  STG.E.128 desc[UR8][R6.64], R44 ;  /* 0x0000002c06007986 */ /* 0x000fe8000c101d08 */
[----:B------:R-:W-:Y:S04]  /*26a0*/  STG.E.128 desc[UR8][R6.64+0x10], R52 ;  /* 0x0000103406007986 */ /* 0x000fe8000c101d08 */
[----:B------:R-:W-:Y:S04]  /*26b0*/  STG.E.128 desc[UR8][R6.64+0x2000], R48 ;  /* 0x0020003006007986 */ /* 0x000fe8000c101d08 */
[----:B------:R-:W-:Y:S04]  /*26c0*/  STG.E.128 desc[UR8][R6.64+0x2010], R24 ;  /* 0x0020101806007986 */ /* 0x000fe8000c101d08 */
[----:B------:R-:W-:Y:S04]  /*26d0*/  STG.E.128 desc[UR8][R6.64+0x20], R16 ;  /* 0x0000201006007986 */ /* 0x000fe8000c101d08 */
[----:B------:R-:W-:Y:S04]  /*26e0*/  STG.E.128 desc[UR8][R6.64+0x2020], R60 ;  /* 0x0020203c06007986 */ /* 0x000fe8000c101d08 */
[----:B------:R-:W-:Y:S04]  /*26f0*/  STG.E.128 desc[UR8][R6.64+0x30], R8 ;  /* 0x0000300806007986 */ /* 0x000fe8000c101d08 */
[----:B------:R-:W-:Y:S01]  /*2700*/  STG.E.128 desc[UR8][R6.64+0x2030], R68 ;  /* 0x0020304406007986 */ /* 0x000fe2000c101d08 */
[----:B------:R-:W-:Y:S05]  /*2710*/  EXIT ;  /* 0x000000000000794d */ /* 0x000fea0003800000 */
.L_x_0:
[----:B------:R-:W-:-:S00]  /*2720*/  BRA `(.L_x_0) ;  /* 0xfffffffc00fc7947 */ /* 0x000fc0000383ffff */
[----:B------:R-:W-:-:S00]  /*2730*/  NOP ;  /* 0x0000000000007918 */ /* 0x000fc00000000000 */
        /* <DEDUP_REMOVED lines=12> */
.L_x_14:


//--------------------- .text._ZN5cufft3fftEPmPdi --------------------------
	.section	.text._ZN5cufft3fftEPmPdi,"ax",@progbits
	.align	128
        .global         _ZN5cufft3fftEPmPdi
        .type           _ZN5cufft3fftEPmPdi,@function
        .size           _ZN5cufft3fftEPmPdi,(.L_x_12 - _ZN5cufft3fftEPmPdi)
        .other          _ZN5cufft3fftEPmPdi,@"STO_CUDA_ENTRY STV_DEFAULT"
_ZN5cufft3fftEPmPdi:
.text._ZN5cufft3fftEPmPdi:
        /* <DEDUP_REMOVED lines=9> */
[----:B------:R-:W0:Y:S01]  /*0090*/  I2F.F64 R8, UR6 ;  /* 0x0000000600087d12 */ /* 0x000e220008201c00 */
[----:B------:R-:W1:Y:S01]  /*00a0*/  LDC.64 R6, c[0x0][0x388] ;  /* 0x0000e200ff067b82 */ /* 0x000e620000000a00 */
[----:B------:R-:W2:Y:S01]  /*00b0*/  LDCU.64 UR8, c[0x0][0x358] ;  /* 0x00006b00ff0877ac */ /* 0x000ea20008000a00 */
[----:B------:R-:W-:-:S05]  /*00c0*/  IMAD.SHL.U32 R2, R5, 0x2, RZ ;  /* 0x0000000205027824 */ /* 0x000fca00078e00ff */
[----:B0-----:R-:W0:Y:S01]  /*00d0*/  MUFU.RCP64H R11, R9 ;  /* 0x00000009000b7308 */ /* 0x001e220000001800 */
[----:B------:R-:W-:Y:S01]  /*00e0*/  VIADD R10, R9, 0x300402 ;  /* 0x00300402090a7836 */ /* 0x000fe20000000000 */
[----:B------:R-:W3:Y:S01]  /*00f0*/  S2UR UR6, SR_CgaCtaId ;  /* 0x00000000000679c3 */ /* 0x000ee20000008800 */
[----:B------:R-:W-:Y:S01]  /*0100*/  UMOV UR4, 0x400 ;  /* 0x0000040000047882 */ /* 0x000fe20000000000 */
[----:B-1----:R-:W-:-:S03]  /*0110*/  IMAD.WIDE R6, R2, 0x20, R6 ;  /* 0x0000002002067825 */ /* 0x002fc600078e0206 */
[----:B0-----:R-:W-:Y:S01]  /*0120*/  DFMA R12, -R8, R10, 1 ;  /* 0x3ff00000080c742b */ /* 0x001fe2000000010a */
[----:B------:R-:W-:Y:S01]  /*0130*/  FSETP.GEU.AND P0, PT, |R10|, 5.8789094863358348022e-39, PT ;  /* 0x004004020a00780b */ /* 0x000fe20003f0e200 */
[----:B------:R-:W-:Y:S01]  /*0140*/  UIADD3 UR5, UPT, UPT, UR4, 0x2000, URZ ;  /* 0x0000200004057890 */ /* 0x000fe2000fffe0ff */
[----:B--2---:R-:W5:Y:S04]  /*0150*/  LDG.E.128.CONSTANT R52, desc[UR8][R6.64] ;  /* 0x0000000806347981 */ /* 0x004f68000c1e9d00 */
[----:B------:R-:W5:Y:S01]  /*0160*/  LDG.E.128.CONSTANT R48, desc[UR8][R6.64+0x10] ;  /* 0x0000100806307981 */ /* 0x000f62000c1e9d00 */
[----:B------:R-:W-:-:S03]  /*0170*/  DFMA R12, R12, R12, R12 ;  /* 0x0000000c0c0c722b */ /* 0x000fc6000000000c */
[----:B------:R-:W5:Y:S04]  /*0180*/  LDG.E.128.CONSTANT R44, desc[UR8][R6.64+0x20] ;  /* 0x00002008062c7981 */ /* 0x000f68000c1e9d00 */
[----:B------:R-:W5:Y:S01]  /*0190*/  LDG.E.128.CONSTANT R40, desc[UR8][R6.64+0x30] ;  /* 0x0000300806287981 */ /* 0x000f62000c1e9d00 */
[----:B------:R-:W-:Y:S01]  /*01a0*/  DFMA R12, R10, R12, R10 ;  /* 0x0000000c0a0c722b */ /* 0x000fe2000000000a */
[----:B---3--:R-:W-:Y:S02]  /*01b0*/  ULEA UR4, UR6, UR4, 0x18 ;  /* 0x0000000406047291 */ /* 0x008fe4000f8ec0ff */
[----:B------:R-:W-:Y:S01]  /*01c0*/  ULEA UR5, UR6, UR5, 0x18 ;  /* 0x0000000506057291 */ /* 0x000fe2000f8ec0ff */
[----:B------:R-:W5:Y:S04]  /*01d0*/  LDG.E.128.CONSTANT R36, desc[UR8][R6.64+0x2000] ;  /* 0x0020000806247981 */ /* 0x000f68000c1e9d00 */
[----:B------:R-:W-:Y:S01]  /*01e0*/  DFMA R14, -R8, R12, 1 ;  /* 0x3ff00000080e742b */ /* 0x000fe2000000010c */
[----:B------:R-:W5:Y:S01]  /*01f0*/  LDG.E.128.CONSTANT R32, desc[UR8][R6.64+0x2010] ;  /* 0x0020100806207981 */ /* 0x000f62000c1e9d00 */
[----:B------:R-:W-:-:S03]  /*0200*/  LEA R0, R5, UR4, 0x6 ;  /* 0x0000000405007c11 */ /* 0x000fc6000f8e30ff */
[----:B------:R-:W5:Y:S01]  /*0210*/  LDG.E.128.CONSTANT R28, desc[UR8][R6.64+0x2020] ;  /* 0x00202008061c7981 */ /* 0x000f62000c1e9d00 */
[----:B------:R-:W-:-:S03]  /*0220*/  LEA R3, R5, UR5, 0x6 ;  /* 0x0000000505037c11 */ /* 0x000fc6000f8e30ff */
[----:B------:R0:W5:Y:S02]  /*0230*/  LDG.E.128.CONSTANT R24, desc[UR8][R6.64+0x2030] ;  /* 0x0020300806187981 */ /* 0x000164000c1e9d00 */
[----:B0-----:R-:W-:Y:S01]  /*0240*/  DFMA R6, R12, R14, R12 ;  /* 0x0000000e0c06722b */ /* 0x001fe2000000000c */
[----:B------:R-:W-:Y:S10]  /*0250*/  @P0 BRA `(.L_x_1) ;  /* 0x0000000000180947 */ /* 0x000ff40003800000 */
[----:B------:R-:W-:-:S05]  /*0260*/  LOP3.LUT R4, R9, 0x7fffffff, RZ, 0xc0, !PT ;  /* 0x7fffffff09047812 */ /* 0x000fca00078ec0ff */
[----:B------:R-:W-:Y:S01]  /*0270*/  VIADD R10, R4, 0xfff00000 ;  /* 0xfff00000040a7836 */ /* 0x000fe20000000000 */
[----:B------:R-:W-:-:S07]  /*0280*/  MOV R4, 0x2a0 ;  /* 0x000002a000047802 */ /* 0x000fce0000000f00 */
[----:B-----5:R-:W-:Y:S05]  /*0290*/  CALL.REL.NOINC `($__internal_0_$__cuda_sm20_dblrcp_rn_slowpath_v3) ;  /* 0x0000003800047944 */ /* 0x020fea0003c00000 */
[----:B------:R-:W-:Y:S02]  /*02a0*/  IMAD.MOV.U32 R6, RZ, RZ, R8 ;  /* 0x000000ffff067224 */ /* 0x000fe400078e0008 */
[----:B------:R-:W-:-:S07]  /*02b0*/  IMAD.MOV.U32 R7, RZ, RZ, R9 ;  /* 0x000000ffff077224 */ /* 0x000fce00078e0009 */
.L_x_1:
[----:B------:R-:W0:Y:S02]  /*02c0*/  LDC.64 R60, c[0x4][0x10] ;  /* 0x01000400ff3c7b82 */ /* 0x000e240000000a00 */
[----:B0-----:R-:W2:Y:S04]  /*02d0*/  LDG.E.ENL2.256 R12, R8, desc[UR8][R60.64] ;  /* 0xfe0000083c08797e */ /* 0x001ea8000812190c */
[----:B------:R0:W3:Y:S01]  /*02e0*/  LDG.E.ENL2.256 R20, R16, desc[UR8][R60.64+0x20] ;  /* 0xfe0001083c10797e */ /* 0x0000e20008121914 */
[-C--:B-----5:R-:W-:Y:S01]  /*02f0*/  DMUL R54, R54, R6.reuse ;  /* 0x0000000636367228 */ /* 0x0a0fe20000000000 */
[----:B------:R-:W-:Y:S01]  /*0300*/  LEA.HI R4, R5, R5, RZ, 0x1 ;  /* 0x0000000505047211 */ /* 0x000fe200078f08ff */
[-C--:B------:R-:W-:Y:S02]  /*0310*/  DMUL R56, R50, R6.reuse ;  /* 0x0000000632387228 */ /* 0x080fe40000000000 */
[-C--:B------:R-:W-:Y:S01]  /*0320*/  DMUL R58, R38, R6.reuse ;  /* 0x00000006263a7228 */ /* 0x080fe20000000000 */
[----:B------:R-:W-:Y:S01]  /*0330*/  LOP3.LUT R4, R4, 0xfffffffe, RZ, 0xc0, !PT ;  /* 0xfffffffe04047812 */ /* 0x000fe200078ec0ff */
[----:B------:R-:W-:-:S02]  /*0340*/  DMUL R46, R46, R6 ;  /* 0x000000062e2e7228 */ /* 0x000fc40000000000 */
[CCC-:B------:R-:W-:Y:S02]  /*0350*/  DFMA R38, R52.reuse, R6.reuse, -R54.reuse ;  /* 0x000000063426722b */ /* 0x1c0fe40000000836 */
[-C--:B------:R-:W-:Y:S01]  /*0360*/  DFMA R52, R52, R6.reuse, R54 ;  /* 0x000000063434722b */ /* 0x080fe20000000036 */
[----:B------:R-:W-:Y:S01]  /*0370*/  IMAD.IADD R4, R5, 0x1, -R4 ;  /* 0x0000000105047824 */ /* 0x000fe200078e0a04 */
[CCC-:B------:R-:W-:Y:S02]  /*0380*/  DFMA R50, R48.reuse, R6.reuse, -R56.reuse ;  /* 0x000000063032722b */ /* 0x1c0fe40000000838 */
[-C--:B------:R-:W-:Y:S02]  /*0390*/  DFMA R54, R48, R6.reuse, R56 ;  /* 0x000000063036722b */ /* 0x080fe40000000038 */
[-C--:B------:R-:W-:Y:S02]  /*03a0*/  DMUL R56, R34, R6.reuse ;  /* 0x0000000622387228 */ /* 0x080fe40000000000 */
[----:B------:R-:W-:-:S02]  /*03b0*/  DMUL R42, R42, R6 ;  /* 0x000000062a2a7228 */ /* 0x000fc40000000000 */
[-C--:B------:R-:W-:Y:S02]  /*03c0*/  DMUL R34, R26, R6.reuse ;  /* 0x000000061a227228 */ /* 0x080fe40000000000 */
[-C--:B------:R-:W-:Y:S02]  /*03d0*/  DFMA R48, R36, R6.reuse, -R58 ;  /* 0x000000062430722b */ /* 0x080fe4000000083a */
[-C--:B------:R-:W-:Y:S02]  /*03e0*/  DFMA R26, R32, R6.reuse, -R56 ;  /* 0x00000006201a722b */ /* 0x080fe40000000838 */
[-C--:B------:R-:W-:Y:S02]  /*03f0*/  DFMA R36, R36, R6.reuse, R58 ;  /* 0x000000062424722b */ /* 0x080fe4000000003a */
[-C--:B------:R-:W-:Y:S02]  /*0400*/  DMUL R30, R30, R6.reuse ;  /* 0x000000061e1e7228 */ /* 0x080fe40000000000 */
[----:B------:R-:W-:-:S02]  /*0410*/  DFMA R32, R32, R6, R56 ;  /* 0x000000062020722b */ /* 0x000fc40000000038 */
[CCC-:B------:R-:W-:Y:S02]  /*0420*/  DFMA R56, R44.reuse, R6.reuse, -R46.reuse ;  /* 0x000000062c38722b */ /* 0x1c0fe4000000082e */
[-C--:B------:R-:W-:Y:S02]  /*0430*/  DFMA R58, R44, R6.reuse, R46 ;  /* 0x000000062c3a722b */ /* 0x080fe4000000002e */
[CCC-:B------:R-:W-:Y:S02]  /*0440*/  DFMA R44, R40.reuse, R6.reuse, -R42.reuse ;  /* 0x00000006282c722b */ /* 0x1c0fe4000000082a */
[-C--:B------:R-:W-:Y:S02]  /*0450*/  DFMA R42, R40, R6.reuse, R42 ;  /* 0x00000006282a722b */ /* 0x080fe4000000002a */
[CCC-:B------:R-:W-:Y:S02]  /*0460*/  DFMA R46, R24.reuse, R6.reuse, R34.reuse ;  /* 0x00000006182e722b */ /* 0x1c0fe40000000022 */
[----:B------:R-:W-:-:S02]  /*0470*/  DFMA R24, R24, R6, -R34 ;  /* 0x000000061818722b */ /* 0x000fc40000000822 */
[CCC-:B------:R-:W-:Y:S02]  /*0480*/  DFMA R40, R28.reuse, R6.reuse, R30.reuse ;  /* 0x000000061c28722b */ /* 0x1c0fe4000000001e */
[----:B0-----:R-:W-:Y:S02]  /*0490*/  DFMA R60, R28, R6, -R30 ;  /* 0x000000061c3c722b */ /* 0x001fe4000000081e */
[----:B------:R-:W-:Y:S02]  /*04a0*/  DADD R6, R58, R42 ;  /* 0x000000003a067229 */ /* 0x000fe4000000002a */
[C-C-:B------:R-:W-:Y:S02]  /*04b0*/  DADD R30, R56.reuse, -R24.reuse ;  /* 0x00000000381e7229 */ /* 0x140fe40000000818 */
[----:B------:R-:W-:Y:S02]  /*04c0*/  DADD R56, R56, R24 ;  /* 0x0000000038387229 */ /* 0x000fe40000000018 */
[----:B------:R-:W-:-:S02]  /*04d0*/  DADD R34, R58, -R42 ;  /* 0x000000003a227229 */ /* 0x000fc4000000082a */
[C-C-:B------:R-:W-:Y:S02]  /*04e0*/  DADD R42, R40.reuse, -R46.reuse ;  /* 0x00000000282a7229 */ /* 0x140fe4000000082e */
[----:B------:R-:W-:Y:S02]  /*04f0*/  DADD R28, R40, R46 ;  /* 0x00000000281c7229 */ /* 0x000fe4000000002e */
[----:B------:R-:W-:Y:S02]  /*0500*/  DADD R24, R52, -R54 ;  /* 0x0000000034187229 */ /* 0x000fe40000000836 */
[----:B------:R-:W-:Y:S02]  /*0510*/  DADD R46, R38, -R26 ;  /* 0x00000000262e7229 */ /* 0x000fe4000000081a */
[----:B------:R-:W-:Y:S02]  /*0520*/  DADD R40, R44, R60 ;  /* 0x000000002c287229 */ /* 0x000fe4000000003c */
[----:B------:R-:W-:-:S02]  /*0530*/  DADD R52, R52, R54 ;  /* 0x0000000034347229 */ /* 0x000fc40000000036 */
[----:B------:R-:W-:Y:S02]  /*0540*/  DADD R26, R38, R26 ;  /* 0x00000000261a7229 */ /* 0x000fe4000000001a */
[----:B------:R-:W-:Y:S02]  /*0550*/  DADD R44, -R44, R60 ;  /* 0x000000002c2c7229 */ /* 0x000fe4000000013c */
[C-C-:B------:R-:W-:Y:S02]  /*0560*/  DADD R38, R36.reuse, -R32.reuse ;  /* 0x0000000024267229 */ /* 0x140fe40000000820 */
[----:B------:R-:W-:Y:S02]  /*0570*/  DADD R36, R36, R32 ;  /* 0x0000000024247229 */ /* 0x000fe40000000020 */
[C-C-:B------:R-:W-:Y:S02]  /*0580*/  DADD R32, R50.reuse, R48.reuse ;  /* 0x0000000032207229 */ /* 0x140fe40000000030 */
[----:B------:R-:W-:-:S02]  /*0590*/  DADD R48, -R50, R48 ;  /* 0x0000000032307229 */ /* 0x000fc40000000130 */
[----:B--2---:R-:W-:Y:S02]  /*05a0*/  DMUL R54, R6, R8 ;  /* 0x0000000806367228 */ /* 0x004fe40000000000 */
[----:B------:R-:W-:Y:S02]  /*05b0*/  DMUL R62, R56, R10 ;  /* 0x0000000a383e7228 */ /* 0x000fe40000000000 */
[----:B---3--:R-:W-:Y:S02]  /*05c0*/  DMUL R60, R6, R16 ;  /* 0x00000010063c7228 */ /* 0x008fe40000000000 */
[----:B------:R-:W-:Y:S02]  /*05d0*/  DMUL R58, R34, R12 ;  /* 0x0000000c223a7228 */ /* 0x000fe40000000000 */
[----:B------:R-:W-:Y:S02]  /*05e0*/  DMUL R6, R56, R18 ;  /* 0x0000001238067228 */ /* 0x000fe40000000000 */
[----:B------:R-:W-:Y:S01]  /*05f0*/  DMUL R50, R30, R14 ;  /* 0x0000000e1e327228 */ /* 0x000fe20000000000 */
[----:B------:R-:W-:Y:S01]  /*0600*/  LEA R57, R4, 0x2, 0x1 ;  /* 0x0000000204397811 */ /* 0x000fe200078e08ff */
[----:B------:R-:W-:-:S02]  /*0610*/  DMUL R34, R34, R20 ;  /* 0x0000001422227228 */ /* 0x000fc40000000000 */
[----:B------:R-:W-:Y:S02]  /*0620*/  DMUL R30, R30, R22 ;  /* 0x000000161e1e7228 */ /* 0x000fe40000000000 */
[C---:B------:R-:W-:Y:S02]  /*0630*/  DFMA R54, -R28.reuse, R16, R54 ;  /* 0x000000101c36722b */ /* 0x040fe40000000136 */
[----:B------:R-:W-:Y:S02]  /*0640*/  DFMA R16, R28, R8, R60 ;  /* 0x000000081c10722b */ /* 0x000fe4000000003c */
[C---:B------:R-:W-:Y:S02]  /*0650*/  DFMA R28, -R44.reuse, R18, R62 ;  /* 0x000000122c1c722b */ /* 0x040fe4000000013e */
[----:B------:R-:W-:Y:S02]  /*0660*/  DFMA R18, R44, R10, R6 ;  /* 0x0000000a2c12722b */ /* 0x000fe40000000006 */
[----:B------:R-:W-:Y:S01]  /*0670*/  DFMA R58, -R42, R20, R58 ;  /* 0x000000142a3a722b */ /* 0x000fe2000000013a */
[----:B------:R-:W0:Y:S01]  /*0680*/  LDC.64 R6, c[0x4][0x10] ;  /* 0x01000400ff067b82 */ /* 0x000e220000000a00 */
[----:B------:R-:W-:-:S02]  /*0690*/  DFMA R22, -R40, R22, R50 ;  /* 0x000000162816722b */ /* 0x000fc40000000132 */
[----:B------:R-:W-:Y:S02]  /*06a0*/  DFMA R42, R42, R12, R34 ;  /* 0x0000000c2a2a722b */ /* 0x000fe40000000022 */
[----:B------:R-:W-:Y:S02]  /*06b0*/  DFMA R30, R40, R14, R30 ;  /* 0x0000000e281e722b */ /* 0x000fe4000000001e */
[C-C-:B------:R-:W-:Y:S02]  /*06c0*/  DADD R8, R52.reuse, -R54.reuse ;  /* 0x0000000034087229 */ /* 0x140fe40000000836 */
[----:B------:R-:W-:Y:S02]  /*06d0*/  DADD R52, R52, R54 ;  /* 0x0000000034347229 */ /* 0x000fe40000000036 */
[C-C-:B------:R-:W-:Y:S02]  /*06e0*/  DADD R10, R26.reuse, -R28.reuse ;  /* 0x000000001a0a7229 */ /* 0x140fe4000000081c */
[----:B------:R-:W-:-:S02]  /*06f0*/  DADD R54, R26, R28 ;  /* 0x000000001a367229 */ /* 0x000fc4000000001c */
[----:B------:R-:W-:Y:S02]  /*0700*/  DADD R44, R24, -R58 ;  /* 0x00000000182c7229 */ /* 0x000fe4000000083a */
[----:B------:R-:W-:Y:S02]  /*0710*/  DADD R14, R48, -R18 ;  /* 0x00000000300e7229 */ /* 0x000fe40000000812 */
[----:B------:R-:W-:Y:S01]  /*0720*/  DADD R24, R24, R58 ;  /* 0x0000000018187229 */ /* 0x000fe2000000003a */
[----:B------:R-:W-:Y:S01]  /*0730*/  STS.128 [R0], R52 ;  /* 0x0000003400007388 */ /* 0x000fe20000000c00 */
[----:B------:R-:W-:Y:S02]  /*0740*/  DADD R12, R36, -R16 ;  /* 0x00000000240c7229 */ /* 0x000fe40000000810 */
[----:B------:R-:W-:Y:S01]  /*0750*/  DADD R18, R48, R18 ;  /* 0x0000000030127229 */ /* 0x000fe20000000012 */
[----:B0-----:R-:W-:Y:S01]  /*0760*/  IMAD.WIDE.U32 R56, R57, 0x20, R6 ;  /* 0x0000002039387825 */ /* 0x001fe200078e0006 */
[----:B------:R-:W-:-:S02]  /*0770*/  DADD R26, R46, R22 ;  /* 0x000000002e1a7229 */ /* 0x000fc40000000016 */
[----:B------:R-:W-:Y:S02]  /*0780*/  DADD R16, R36, R16 ;  /* 0x0000000024107229 */ /* 0x000fe40000000010 */
[----:B------:R-:W-:Y:S02]  /*0790*/  DADD R48, R38, R42 ;  /* 0x0000000026307229 */ /* 0x000fe4000000002a */
[----:B------:R-:W-:Y:S01]  /*07a0*/  DADD R50, R32, R30 ;  /* 0x0000000020327229 */ /* 0x000fe2000000001e */
[----:B------:R0:W-:Y:S01]  /*07b0*/  STS.128 [R0+0x10], R24 ;  /* 0x0000101800007388 */ /* 0x0001e20000000c00 */
[----:B------:R-:W-:Y:S02]  /*07c0*/  DADD R46, R46, -R22 ;  /* 0x000000002e2e7229 */ /* 0x000fe40000000816 */
[----:B------:R-:W-:Y:S01]  /*07d0*/  DADD R60, R38, -R42 ;  /* 0x00000000263c7229 */ /* 0x000fe2000000082a */
[----:B------:R-:W-:Y:S01]  /*07e0*/  STS.128 [R3], R16 ;  /* 0x0000001003007388 */ /* 0x000fe20000000c00 */
[----:B------:R-:W-:-:S03]  /*07f0*/  DADD R62, R32, -R30 ;  /* 0x00000000203e7229 */ /* 0x000fc6000000081e */
[----:B------:R-:W-:Y:S04]  /*0800*/  STS.128 [R3+0x10], R48 ;  /* 0x0000103003007388 */ /* 0x000fe80000000c00 */
[----:B------:R-:W-:Y:S04]  /*0810*/  STS.128 [R0+0x20], R8 ;  /* 0x0000200800007388 */ /* 0x000fe80000000c00 */
[----:B------:R-:W-:Y:S04]  /*0820*/  STS.128 [R0+0x30], R44 ;  /* 0x0000302c00007388 */ /* 0x000fe80000000c00 */
[----:B------:R-:W-:Y:S04]  /*0830*/  STS.128 [R3+0x20], R12 ;  /* 0x0000200c03007388 */ /* 0x000fe80000000c00 */
[----:B------:R-:W-:Y:S01]  /*0840*/  STS.128 [R3+0x30], R60 ;  /* 0x0000303c03007388 */ /* 0x000fe20000000c00 */
[----:B------:R-:W-:Y:S06]  /*0850*/  BAR.SYNC.DEFER_BLOCKING 0x0 ;  /* 0x0000000000007b1d */ /* 0x000fec0000010000 */
[----:B0-----:R-:W2:Y:S04]  /*0860*/  LDG.E.ENL2.256 R24, R20, desc[UR8][R56.64] ;  /* 0xfe0000083814797e */ /* 0x001ea80008121918 */
[----:B------:R2:W3:Y:S01]  /*0870*/  LDG.E.ENL2.256 R32, R28, desc[UR8][R56.64+0x20] ;  /* 0xfe000108381c797e */ /* 0x0004e20008121920 */
[----:B------:R-:W-:-:S05]  /*0880*/  LOP3.LUT R37, R2, 0x7fffffc, RZ, 0xc0, !PT ;  /* 0x07fffffc02257812 */ /* 0x000fca00078ec0ff */
[----:B------:R-:W-:-:S05]  /*0890*/  IMAD.IADD R4, R4, 0x1, R37 ;  /* 0x0000000104047824 */ /* 0x000fca00078e0225 */
[C---:B------:R-:W-:Y:S02]  /*08a0*/  LEA R58, R4.reuse, UR4, 0x5 ;  /* 0x00000004043a7c11 */ /* 0x040fe4000f8e28ff */
[----:B------:R-:W-:Y:S02]  /*08b0*/  LEA R59, R4, UR5, 0x5 ;  /* 0x00000005043b7c11 */ /* 0x000fe4000f8e28ff */
[----:B------:R-:W-:Y:S01]  /*08c0*/  SHF.R.S32.HI R4, RZ, 0x1f, R5 ;  /* 0x0000001fff047819 */ /* 0x000fe20000011405 */
[----:B------:R-:W2:Y:S04]  /*08d0*/  LDS.128 R36, [R58+0x40] ;  /* 0x000040003a247984 */ /* 0x000ea80000000c00 */
[----:B------:R-:W0:Y:S04]  /*08e0*/  LDS.128 R40, [R59+0x40] ;  /* 0x000040003b287984 */ /* 0x000e280000000c00 */
[----:B------:R-:W1:Y:S04]  /*08f0*/  LDS.128 R44, [R58+0x50] ;  /* 0x000050003a2c7984 */ /* 0x000e680000000c00 */
[----:B------:R-:W4:Y:S04]  /*0900*/  LDS.128 R48, [R59+0x50] ;  /* 0x000050003b307984 */ /* 0x000f280000000c00 */
[----:B------:R-:W4:Y:S04]  /*0910*/  LDS.128 R52, [R58] ;  /* 0x000000003a347984 */ /* 0x000f280000000c00 */
[----:B------:R-:W4:Y:S04]  /*0920*/  LDS.128 R8, [R59] ;  /* 0x000000003b087984 */ /* 0x000f280000000c00 */
[----:B------:R-:W4:Y:S04]  /*0930*/  LDS.128 R12, [R59+0x10] ;  /* 0x000010003b0c7984 */ /* 0x000f280000000c00 */
[----:B------:R-:W4:Y:S01]  /*0940*/  LDS.128 R16, [R58+0x10] ;  /* 0x000010003a107984 */ /* 0x000f220000000c00 */
[----:B--2---:R-:W-:-:S02]  /*0950*/  DMUL R56, R20, R36 ;  /* 0x0000002414387228 */ /* 0x004fc40000000000 */
[----:B------:R-:W-:Y:S02]  /*0960*/  DMUL R60, R22, R38 ;  /* 0x00000026163c7228 */ /* 0x000fe40000000000 */
[----:B---3--:R-:W-:Y:S02]  /*0970*/  DMUL R36, R28, R36 ;  /* 0x000000241c247228 */ /* 0x008fe40000000000 */
[----:B------:R-:W-:Y:S02]  /*0980*/  DMUL R62, R30, R38 ;  /* 0x000000261e3e7228 */ /* 0x000fe40000000000 */
[----:B0-----:R-:W-:Y:S02]  /*0990*/  DFMA R28, R28, -R40, R56 ;  /* 0x800000281c1c722b */ /* 0x001fe40000000038 */
[----:B-1----:R-:W-:Y:S02]  /*09a0*/  DMUL R56, R24, R44 ;  /* 0x0000002c18387228 */ /* 0x002fe40000000000 */
[----:B------:R-:W-:-:S02]  /*09b0*/  DMUL R38, R26, R46 ;  /* 0x0000002e1a267228 */ /* 0x000fc40000000000 */
[----:B------:R-:W-:Y:S02]  /*09c0*/  DMUL R44, R32, R44 ;  /* 0x0000002c202c7228 */ /* 0x000fe40000000000 */
[----:B------:R-:W-:Y:S02]  /*09d0*/  DMUL R46, R34, R46 ;  /* 0x0000002e222e7228 */ /* 0x000fe40000000000 */
[----:B------:R-:W-:Y:S02]  /*09e0*/  DFMA R60, R30, -R42, R60 ;  /* 0x8000002a1e3c722b */ /* 0x000fe4000000003c */
[----:B------:R-:W-:Y:S02]  /*09f0*/  DFMA R40, R20, R40, R36 ;  /* 0x000000281428722b */ /* 0x000fe40000000024 */
[----:B------:R-:W-:Y:S02]  /*0a00*/  DFMA R30, R22, R42, R62 ;  /* 0x0000002a161e722b */ /* 0x000fe4000000003e */
[----:B----4-:R-:W-:-:S02]  /*0a10*/  DFMA R20, R32, -R48, R56 ;  /* 0x800000302014722b */ /* 0x010fc40000000038 */
[----:B------:R-:W-:Y:S02]  /*0a20*/  DFMA R44, R24, R48, R44 ;  /* 0x00000030182c722b */ /* 0x000fe4000000002c */
[-C--:B------:R-:W-:Y:S02]  /*0a30*/  DFMA R22, R34, -R50.reuse, R38 ;  /* 0x800000322216722b */ /* 0x080fe40000000026 */
[----:B------:R-:W-:Y:S02]  /*0a40*/  DFMA R46, R26, R50, R46 ;  /* 0x000000321a2e722b */ /* 0x000fe4000000002e */
[C-C-:B------:R-:W-:Y:S02]  /*0a50*/  DADD R24, R52.reuse, -R28.reuse ;  /* 0x0000000034187229 */ /* 0x140fe4000000081c */
[----:B------:R-:W-:Y:S02]  /*0a60*/  DADD R52, R52, R28 ;  /* 0x0000000034347229 */ /* 0x000fe4000000001c */
[----:B------:R-:W-:-:S02]  /*0a70*/  DADD R26, R54, -R60 ;  /* 0x00000000361a7229 */ /* 0x000fc4000000083c */
[C-C-:B------:R-:W-:Y:S02]  /*0a80*/  DADD R32, R8.reuse, -R40.reuse ;  /* 0x0000000008207229 */ /* 0x140fe40000000828 */
[----:B------:R-:W-:Y:S02]  /*0a90*/  DADD R28, R8, R40 ;  /* 0x00000000081c7229 */ /* 0x000fe40000000028 */
[----:B------:R-:W-:Y:S01]  /*0aa0*/  DADD R54, R54, R60 ;  /* 0x0000000036367229 */ /* 0x000fe2000000003c */
[----:B------:R-:W-:Y:S01]  /*0ab0*/  LEA.HI R8, R4, R5, RZ, 0x2 ;  /* 0x0000000504087211 */ /* 0x000fe200078f10ff */
[----:B------:R-:W-:Y:S02]  /*0ac0*/  DADD R34, R10, -R30 ;  /* 0x000000000a227229 */ /* 0x000fe4000000081e */
[----:B------:R-:W-:Y:S01]  /*0ad0*/  DADD R36, R12, -R44 ;  /* 0x000000000c247229 */ /* 0x000fe2000000082c */
[----:B------:R-:W-:Y:S01]  /*0ae0*/  LOP3.LUT R8, R8, 0xfffffffc, RZ, 0xc0, !PT ;  /* 0xfffffffc08087812 */ /* 0x000fe200078ec0ff */
[----:B------:R-:W-:Y:S01]  /*0af0*/  DADD R38, R14, -R46 ;  /* 0x000000000e267229 */ /* 0x000fe2000000082e */
[----:B------:R-:W-:Y:S01]  /*0b00*/  STS.128 [R58], R52 ;  /* 0x000000343a007388 */ /* 0x000fe20000000c00 */
[----:B------:R-:W-:-:S02]  /*0b10*/  DADD R40, R16, R20 ;  /* 0x0000000010287229 */ /* 0x000fc40000000014 */
[----:B------:R-:W-:Y:S01]  /*0b20*/  DADD R42, R18, R22 ;  /* 0x00000000122a7229 */ /* 0x000fe20000000016 */
[----:B------:R-:W-:Y:S01]  /*0b30*/  IMAD.IADD R56, R5, 0x1, -R8 ;  /* 0x0000000105387824 */ /* 0x000fe200078e0a08 */
[----:B------:R-:W-:Y:S02]  /*0b40*/  DADD R30, R10, R30 ;  /* 0x000000000a1e7229 */ /* 0x000fe4000000001e */
[----:B------:R-:W-:Y:S02]  /*0b50*/  DADD R44, R12, R44 ;  /* 0x000000000c2c7229 */ /* 0x000fe4000000002c */
[----:B------:R-:W-:Y:S01]  /*0b60*/  DADD R46, R14, R46 ;  /* 0x000000000e2e7229 */ /* 0x000fe2000000002e */
[----:B------:R0:W-:Y:S01]  /*0b70*/  STS.128 [R58+0x10], R40 ;  /* 0x000010283a007388 */ /* 0x0001e20000000c00 */
[----:B------:R-:W-:Y:S01]  /*0b80*/  DADD R48, R16, -R20 ;  /* 0x0000000010307229 */ /* 0x000fe20000000814 */
[----:B------:R-:W-:Y:S01]  /*0b90*/  LEA R61, R56, 0x6, 0x1 ;  /* 0x00000006383d7811 */ /* 0x000fe200078e08ff */
[----:B------:R-:W-:Y:S01]  /*0ba0*/  DADD R50, R18, -R22 ;  /* 0x0000000012327229 */ /* 0x000fe20000000816 */
[----:B------:R-:W-:Y:S03]  /*0bb0*/  STS.128 [R59], R28 ;  /* 0x0000001c3b007388 */ /* 0x000fe60000000c00 */
[----:B------:R-:W-:Y:S01]  /*0bc0*/  IMAD.WIDE.U32 R60, R61, 0x20, R6 ;  /* 0x000000203d3c7825 */ /* 0x000fe200078e0006 */
[----:B------:R-:W-:Y:S04]  /*0bd0*/  STS.128 [R59+0x10], R44 ;  /* 0x0000102c3b007388 */ /* 0x000fe80000000c00 */
[----:B------:R-:W-:Y:S04]  /*0be0*/  STS.128 [R58+0x40], R24 ;  /* 0x000040183a007388 */ /* 0x000fe80000000c00 */
[----:B------:R-:W-:Y:S04]  /*0bf0*/  STS.128 [R58+0x50], R48 ;  /* 0x000050303a007388 */ /* 0x000fe80000000c00 */
[----:B------:R-:W-:Y:S04]  /*0c00*/  STS.128 [R59+0x40], R32 ;  /* 0x000040203b007388 */ /* 0x000fe80000000c00 */
[----:B------:R-:W-:Y:S01]  /*0c10*/  STS.128 [R59+0x50], R36 ;  /* 0x000050243b007388 */ /* 0x000fe20000000c00 */
[----:B------:R-:W-:Y:S06]  /*0c20*/  BAR.SYNC.DEFER_BLOCKING 0x0 ;  /* 0x0000000000007b1d */ /* 0x000fec0000010000 */
[----:B------:R-:W2:Y:S04]  /*0c30*/  LDG.E.ENL2.256 R12, R8, desc[UR8][R60.64] ;  /* 0xfe0000083c08797e */ /* 0x000ea8000812190c */
[----:B------:R1:W3:Y:S01]  /*0c40*/  LDG.E.ENL2.256 R20, R16, desc[UR8][R60.64+0x20] ;  /* 0xfe0001083c10797e */ /* 0x0002e20008121914 */
[----:B0-----:R-:W-:-:S05]  /*0c50*/  LOP3.LUT R41, R2, 0x7fffff8, RZ, 0xc0, !PT ;  /* 0x07fffff802297812 */ /* 0x001fca00078ec0ff */
[----:B------:R-:W-:-:S05]  /*0c60*/  IMAD.IADD R41, R56, 0x1, R41 ;  /* 0x0000000138297824 */ /* 0x000fca00078e0229 */
[C---:B------:R-:W-:Y:S02]  /*0c70*/  LEA R56, R41.reuse, UR4, 0x5 ;  /* 0x0000000429387c11 */ /* 0x040fe4000f8e28ff */
[----:B------:R-:W-:-:S03]  /*0c80*/  LEA R57, R41, UR5, 0x5 ;  /* 0x0000000529397c11 */ /* 0x000fc6000f8e28ff */
[----:B------:R-:W2:Y:S04]  /*0c90*/  LDS.128 R24, [R56+0x80] ;  /* 0x0000800038187984 */ /* 0x000ea80000000c00 */
[----:B------:R-:W0:Y:S04]  /*0ca0*/  LDS.128 R28, [R57+0x80] ;  /* 0x00008000391c7984 */ /* 0x000e280000000c00 */
[----:B------:R-:W4:Y:S04]  /*0cb0*/  LDS.128 R32, [R56+0x90] ;  /* 0x0000900038207984 */ /* 0x000f280000000c00 */
[----:B------:R-:W4:Y:S04]  /*0cc0*/  LDS.128 R36, [R57+0x90] ;  /* 0x0000900039247984 */ /* 0x000f280000000c00 */
[----:B------:R-:W4:Y:S04]  /*0cd0*/  LDS.128 R40, [R56] ;  /* 0x0000000038287984 */ /* 0x000f280000000c00 */
[----:B------:R-:W4:Y:S04]  /*0ce0*/  LDS.128 R44, [R57] ;  /* 0x00000000392c7984 */ /* 0x000f280000000c00 */
[----:B------:R-:W4:Y:S04]  /*0cf0*/  LDS.128 R48, [R57+0x10] ;  /* 0x0000100039307984 */ /* 0x000f280000000c00 */
[----:B------:R-:W4:Y:S01]  /*0d00*/  LDS.128 R52, [R56+0x10] ;  /* 0x0000100038347984 */ /* 0x000f220000000c00 */
[----:B--2---:R-:W-:-:S02]  /*0d10*/  DMUL R58, R8, R24 ;  /* 0x00000018083a7228 */ /* 0x004fc40000000000 */
[----:B-1----:R-:W-:Y:S02]  /*0d20*/  DMUL R60, R10, R26 ;  /* 0x0000001a0a3c7228 */ /* 0x002fe40000000000 */
[----:B---3--:R-:W-:Y:S02]  /*0d30*/  DMUL R24, R16, R24 ;  /* 0x0000001810187228 */ /* 0x008fe40000000000 */
[----:B------:R-:W-:Y:S02]  /*0d40*/  DMUL R62, R18, R26 ;  /* 0x0000001a123e7228 */ /* 0x000fe40000000000 */
[----:B0-----:R-:W-:Y:S02]  /*0d50*/  DFMA R16, R16, -R28, R58 ;  /* 0x8000001c1010722b */ /* 0x001fe4000000003a */
[----:B----4-:R-:W-:Y:S02]  /*0d60*/  DMUL R58, R12, R32 ;  /* 0x000000200c3a7228 */ /* 0x010fe40000000000 */
[----:B------:R-:W-:-:S02]  /*0d70*/  DMUL R26, R14, R34 ;  /* 0x000000220e1a7228 */ /* 0x000fc40000000000 */
[----:B------:R-:W-:Y:S02]  /*0d80*/  DMUL R32, R20, R32 ;  /* 0x0000002014207228 */ /* 0x000fe40000000000 */
[----:B------:R-:W-:Y:S02]  /*0d90*/  DMUL R34, R22, R34 ;  /* 0x0000002216227228 */ /* 0x000fe40000000000 */
[----:B------:R-:W-:Y:S02]  /*0da0*/  DFMA R60, R18, -R30, R60 ;  /* 0x8000001e123c722b */ /* 0x000fe4000000003c */
[----:B------:R-:W-:Y:S02]  /*0db0*/  DFMA R8, R8, R28, R24 ;  /* 0x0000001c0808722b */ /* 0x000fe40000000018 */
[----:B------:R-:W-:Y:S02]  /*0dc0*/  DFMA R10, R10, R30, R62 ;  /* 0x0000001e0a0a722b */ /* 0x000fe4000000003e */
[----:B------:R-:W-:-:S02]  /*0dd0*/  DFMA R20, R20, -R36, R58 ;  /* 0x800000241414722b */ /* 0x000fc4000000003a */
[----:B------:R-:W-:Y:S02]  /*0de0*/  DFMA R12, R12, R36, R32 ;  /* 0x000000240c0c722b */ /* 0x000fe40000000020 */
[-C--:B------:R-:W-:Y:S02]  /*0df0*/  DFMA R22, R22, -R38.reuse, R26 ;  /* 0x800000261616722b */ /* 0x080fe4000000001a */
[----:B------:R-:W-:Y:S02]  /*0e00*/  DFMA R14, R14, R38, R34 ;  /* 0x000000260e0e722b */ /* 0x000fe40000000022 */
[----:B------:R-:W-:Y:S02]  /*0e10*/  DADD R24, R40, -R16 ;  /* 0x0000000028187229 */ /* 0x000fe40000000810 */
[----:B------:R-:W-:Y:S02]  /*0e20*/  DADD R26, R42, -R60 ;  /* 0x000000002a1a7229 */ /* 0x000fe4000000083c */
[----:B------:R-:W-:-:S02]  /*0e30*/  DADD R40, R40, R16 ;  /* 0x0000000028287229 */ /* 0x000fc40000000010 */
[----:B------:R-:W-:Y:S02]  /*0e40*/  DADD R42, R42, R60 ;  /* 0x000000002a2a7229 */ /* 0x000fe4000000003c */
[----:B------:R-:W-:Y:S02]  /*0e50*/  DADD R32, R44, -R8 ;  /* 0x000000002c207229 */ /* 0x000fe40000000808 */
[----:B------:R-:W-:Y:S02]  /*0e60*/  DADD R34, R46, -R10 ;  /* 0x000000002e227229 */ /* 0x000fe4000000080a */
[----:B------:R-:W-:Y:S01]  /*0e70*/  DADD R36, R48, -R12 ;  /* 0x0000000030247229 */ /* 0x000fe2000000080c */
[----:B------:R-:W-:Y:S01]  /*0e80*/  STS.128 [R56], R40 ;  /* 0x0000002838007388 */ /* 0x000fe20000000c00 */
[----:B------:R-:W-:Y:S02]  /*0e90*/  DADD R38, R50, -R14 ;  /* 0x0000000032267229 */ /* 0x000fe4000000080e */
[----:B------:R-:W-:-:S02]  /*0ea0*/  DADD R28, R52, R20 ;  /* 0x00000000341c7229 */ /* 0x000fc40000000014 */
[----:B------:R-:W-:Y:S02]  /*0eb0*/  DADD R30, R54, R22 ;  /* 0x00000000361e7229 */ /* 0x000fe40000000016 */
[----:B------:R-:W-:Y:S02]  /*0ec0*/  DADD R44, R44, R8 ;  /* 0x000000002c2c7229 */ /* 0x000fe40000000008 */
[----:B------:R-:W-:Y:S01]  /*0ed0*/  DADD R46, R46, R10 ;  /* 0x000000002e2e7229 */ /* 0x000fe2000000000a */
[----:B------:R-:W-:Y:S01]  /*0ee0*/  LEA.HI R8, R4, R5, RZ, 0x3 ;  /* 0x0000000504087211 */ /* 0x000fe200078f18ff */
[----:B------:R-:W-:Y:S01]  /*0ef0*/  DADD R48, R48, R12 ;  /* 0x0000000030307229 */ /* 0x000fe2000000000c */
[----:B------:R0:W-:Y:S01]  /*0f00*/  STS.128 [R56+0x10], R28 ;  /* 0x0000101c38007388 */ /* 0x0001e20000000c00 */
[----:B------:R-:W-:Y:S01]  /*0f10*/  DADD R50, R50, R14 ;  /* 0x0000000032327229 */ /* 0x000fe2000000000e */
[----:B------:R-:W-:Y:S01]  /*0f20*/  LOP3.LUT R8, R8, 0xfffffff8, RZ, 0xc0, !PT ;  /* 0xfffffff808087812 */ /* 0x000fe200078ec0ff */
[----:B------:R-:W-:Y:S01]  /*0f30*/  DADD R52, R52, -R20 ;  /* 0x0000000034347229 */ /* 0x000fe20000000814 */
[----:B------:R-:W-:Y:S01]  /*0f40*/  STS.128 [R57], R44 ;  /* 0x0000002c39007388 */ /* 0x000fe20000000c00 */
[----:B------:R-:W-:-:S02]  /*0f50*/  DADD R54, R54, -R22 ;  /* 0x0000000036367229 */ /* 0x000fc40000000816 */
[----:B------:R-:W-:Y:S01]  /*0f60*/  IMAD.IADD R58, R5, 0x1, -R8 ;  /* 0x00000001053a7824 */ /* 0x000fe200078e0a08 */
[----:B------:R-:W-:Y:S04]  /*0f70*/  STS.128 [R57+0x10], R48 ;  /* 0x0000103039007388 */ /* 0x000fe80000000c00 */
[----:B------:R-:W-:Y:S01]  /*0f80*/  STS.128 [R56+0x80], R24 ;  /* 0x0000801838007388 */ /* 0x000fe20000000c00 */
[----:B------:R-:W-:-:S03]  /*0f90*/  LEA R61, R58, 0xe, 0x1 ;  /* 0x0000000e3a3d7811 */ /* 0x000fc600078e08ff */
[----:B------:R-:W-:Y:S02]  /*0fa0*/  STS.128 [R56+0x90], R52 ;  /* 0x0000903438007388 */ /* 0x000fe40000000c00 */
[----:B------:R-:W-:Y:S02]  /*0fb0*/  IMAD.WIDE.U32 R60, R61, 0x20, R6 ;  /* 0x000000203d3c7825 */ /* 0x000fe400078e0006 */
        /* <DEDUP_REMOVED lines=185> */
[----:B0-----:R-:W-:-:S02]  /*1b50*/  LOP3.LUT R29, R2, 0x7ffff80, RZ, 0xc0, !PT ;  /* 0x07ffff80021d7812 */ /* 0x001fc400078ec0ff */
[----:B------:R-:W-:-:S03]  /*1b60*/  LEA.HI R4, R4, R5, RZ, 0x7 ;  /* 0x0000000504047211 */ /* 0x000fc600078f38ff */
[----:B------:R-:W-:Y:S01]  /*1b70*/  IMAD.IADD R29, R56, 0x1, R29 ;  /* 0x00000001381d7824 */ /* 0x000fe200078e021d */
[----:B------:R-:W-:-:S04]  /*1b80*/  LOP3.LUT R4, R4, 0xffffff80, RZ, 0xc0, !PT ;  /* 0xffffff8004047812 */ /* 0x000fc800078ec0ff */
[----:B------:R-:W-:Y:S01]  /*1b90*/  LEA R57, R29, UR4, 0x5 ;  /* 0x000000041d397c11 */ /* 0x000fe2000f8e28ff */
[----:B------:R-:W-:Y:S01]  /*1ba0*/  IMAD.IADD R4, R5, 0x1, -R4 ;  /* 0x0000000105047824 */ /* 0x000fe200078e0a04 */
[----:B------:R-:W-:-:S03]  /*1bb0*/  LEA R56, R29, UR5, 0x5 ;  /* 0x000000051d387c11 */ /* 0x000fc6000f8e28ff */
[----:B------:R-:W2:Y:S04]  /*1bc0*/  LDS.128 R24, [R57+0x800] ;  /* 0x0008000039187984 */ /* 0x000ea80000000c00 */
[----:B------:R-:W-:Y:S04]  /*1bd0*/  LDS.128 R28, [R56+0x800] ;  /* 0x00080000381c7984 */ /* 0x000fe80000000c00 */
[----:B------:R-:W0:Y:S04]  /*1be0*/  LDS.128 R32, [R57+0x810] ;  /* 0x0008100039207984 */ /* 0x000e280000000c00 */
[----:B------:R-:W1:Y:S04]  /*1bf0*/  LDS.128 R36, [R56+0x810] ;  /* 0x0008100038247984 */ /* 0x000e680000000c00 */
[----:B------:R-:W4:Y:S04]  /*1c00*/  LDS.128 R40, [R57] ;  /* 0x0000000039287984 */ /* 0x000f280000000c00 */
[----:B------:R-:W4:Y:S04]  /*1c10*/  LDS.128 R52, [R57+0x10] ;  /* 0x0000100039347984 */ /* 0x000f280000000c00 */
[----:B------:R-:W4:Y:S04]  /*1c20*/  LDS.128 R44, [R56] ;  /* 0x00000000382c7984 */ /* 0x000f280000000c00 */
[----:B------:R-:W4:Y:S01]  /*1c30*/  LDS.128 R48, [R56+0x10] ;  /* 0x0000100038307984 */ /* 0x000f220000000c00 */
[----:B--2---:R-:W-:-:S02]  /*1c40*/  DMUL R60, R8, R24 ;  /* 0x00000018083c7228 */ /* 0x004fc40000000000 */
[----:B0-----:R-:W-:Y:S02]  /*1c50*/  DMUL R62, R12, R32 ;  /* 0x000000200c3e7228 */ /* 0x001fe40000000000 */
[----:B---3--:R-:W-:Y:S02]  /*1c60*/  DMUL R58, R16, R24 ;  /* 0x00000018103a7228 */ /* 0x008fe40000000000 */
[----:B------:R-:W-:Y:S02]  /*1c70*/  DMUL R32, R20, R32 ;  /* 0x0000002014207228 */ /* 0x000fe40000000000 */
[----:B------:R-:W-:Y:S02]  /*1c80*/  DFMA R24, R16, -R28, R60 ;  /* 0x8000001c1018722b */ /* 0x000fe4000000003c */
[-C--:B------:R-:W-:Y:S02]  /*1c90*/  DMUL R16, R10, R26.reuse ;  /* 0x0000001a0a107228 */ /* 0x080fe40000000000 */
[----:B------:R-:W-:-:S02]  /*1ca0*/  DMUL R26, R18, R26 ;  /* 0x0000001a121a7228 */ /* 0x000fc40000000000 */
[-C--:B------:R-:W-:Y:S02]  /*1cb0*/  DMUL R60, R14, R34.reuse ;  /* 0x000000220e3c7228 */ /* 0x080fe40000000000 */
[----:B------:R-:W-:Y:S02]  /*1cc0*/  DMUL R34, R22, R34 ;  /* 0x0000002216227228 */ /* 0x000fe40000000000 */
[----:B------:R-:W-:Y:S02]  /*1cd0*/  DFMA R18, R18, -R30, R16 ;  /* 0x8000001e1212722b */ /* 0x000fe40000000010 */
[----:B-1----:R-:W-:Y:S02]  /*1ce0*/  DFMA R16, R20, -R36, R62 ;  /* 0x800000241410722b */ /* 0x002fe4000000003e */
[----:B------:R-:W-:Y:S02]  /*1cf0*/  DFMA R58, R8, R28, R58 ;  /* 0x0000001c083a722b */ /* 0x000fe4000000003a */
[----:B------:R-:W-:-:S02]  /*1d00*/  DFMA R26, R10, R30, R26 ;  /* 0x0000001e0a1a722b */ /* 0x000fc4000000001a */
[----:B------:R-:W-:Y:S02]  /*1d10*/  DFMA R60, R22, -R38, R60 ;  /* 0x80000026163c722b */ /* 0x000fe4000000003c */
[----:B------:R-:W-:Y:S02]  /*1d20*/  DFMA R32, R12, R36, R32 ;  /* 0x000000240c20722b */ /* 0x000fe40000000020 */
[----:B------:R-:W-:Y:S02]  /*1d30*/  DFMA R34, R14, R38, R34 ;  /* 0x000000260e22722b */ /* 0x000fe40000000022 */
[C-C-:B----4-:R-:W-:Y:S02]  /*1d40*/  DADD R8, R40.reuse, -R24.reuse ;  /* 0x0000000028087229 */ /* 0x150fe40000000818 */
[----:B------:R-:W-:Y:S02]  /*1d50*/  DADD R40, R40, R24 ;  /* 0x0000000028287229 */ /* 0x000fe40000000018 */
[----:B------:R-:W-:-:S02]  /*1d60*/  DADD R10, R42, -R18 ;  /* 0x000000002a0a7229 */ /* 0x000fc40000000812 */
[----:B------:R-:W-:Y:S02]  /*1d70*/  DADD R42, R42, R18 ;  /* 0x000000002a2a7229 */ /* 0x000fe40000000012 */
[----:B------:R-:W-:Y:S02]  /*1d80*/  DADD R24, R52, -R16 ;  /* 0x0000000034187229 */ /* 0x000fe40000000810 */
[----:B------:R-:W-:Y:S02]  /*1d90*/  DADD R12, R44, -R58 ;  /* 0x000000002c0c7229 */ /* 0x000fe4000000083a */
[----:B------:R-:W-:Y:S01]  /*1da0*/  DADD R14, R46, -R26 ;  /* 0x000000002e0e7229 */ /* 0x000fe2000000081a */
[----:B------:R-:W-:Y:S01]  /*1db0*/  STS.128 [R57], R40 ;  /* 0x0000002839007388 */ /* 0x000fe20000000c00 */
[----:B------:R-:W-:Y:S02]  /*1dc0*/  DADD R16, R52, R16 ;  /* 0x0000000034107229 */ /* 0x000fe40000000010 */
[----:B------:R-:W-:-:S02]  /*1dd0*/  DADD R18, R54, R60 ;  /* 0x0000000036127229 */ /* 0x000fc4000000003c */
[----:B------:R-:W-:Y:S02]  /*1de0*/  DADD R44, R44, R58 ;  /* 0x000000002c2c7229 */ /* 0x000fe4000000003a */
[----:B------:R-:W-:Y:S01]  /*1df0*/  DADD R46, R46, R26 ;  /* 0x000000002e2e7229 */ /* 0x000fe2000000001a */
[----:B------:R-:W-:Y:S01]  /*1e00*/  LEA R59, R4, 0xfe, 0x1 ;  /* 0x000000fe043b7811 */ /* 0x000fe200078e08ff */
[----:B------:R-:W-:Y:S01]  /*1e10*/  DADD R20, R48, R32 ;  /* 0x0000000030147229 */ /* 0x000fe20000000020 */
[----:B------:R-:W-:Y:S01]  /*1e20*/  STS.128 [R57+0x10], R16 ;  /* 0x0000101039007388 */ /* 0x000fe20000000c00 */
[----:B------:R-:W-:Y:S02]  /*1e30*/  DADD R22, R50, R34 ;  /* 0x0000000032167229 */ /* 0x000fe40000000022 */
[----:B------:R-:W-:Y:S01]  /*1e40*/  DADD R26, R54, -R60 ;  /* 0x00000000361a7229 */ /* 0x000fe2000000083c */
[----:B------:R-:W-:Y:S01]  /*1e50*/  STS.128 [R56], R44 ;  /* 0x0000002c38007388 */ /* 0x000fe20000000c00 */
[----:B------:R-:W-:Y:S01]  /*1e60*/  DADD R28, R48, -R32 ;  /* 0x00000000301c7229 */ /* 0x000fe20000000820 */
[----:B------:R-:W-:Y:S01]  /*1e70*/  IMAD.WIDE.U32 R58, R59, 0x20, R6 ;  /* 0x000000203b3a7825 */ /* 0x000fe200078e0006 */
[----:B------:R-:W-:Y:S01]  /*1e80*/  DADD R30, R50, -R34 ;  /* 0x00000000321e7229 */ /* 0x000fe20000000822 */
[----:B------:R-:W-:Y:S04]  /*1e90*/  STS.128 [R56+0x10], R20 ;  /* 0x0000101438007388 */ /* 0x000fe80000000c00 */
[----:B------:R-:W-:Y:S04]  /*1ea0*/  STS.128 [R57+0x800], R8 ;  /* 0x0008000839007388 */ /* 0x000fe80000000c00 */
[----:B------:R-:W-:Y:S04]  /*1eb0*/  STS.128 [R57+0x810], R24 ;  /* 0x0008101839007388 */ /* 0x000fe80000000c00 */
[----:B------:R-:W-:Y:S04]  /*1ec0*/  STS.128 [R56+0x800], R12 ;  /* 0x0008000c38007388 */ /* 0x000fe80000000c00 */
[----:B------:R-:W-:Y:S01]  /*1ed0*/  STS.128 [R56+0x810], R28 ;  /* 0x0008101c38007388 */ /* 0x000fe20000000c00 */
[----:B------:R-:W-:Y:S06]  /*1ee0*/  BAR.SYNC.DEFER_BLOCKING 0x0 ;  /* 0x0000000000007b1d */ /* 0x000fec0000010000 */
[----:B------:R-:W2:Y:S04]  /*1ef0*/  LDG.E.ENL2.256 R48, R52, desc[UR8][R58.64] ;  /* 0xfe0000083a34797e */ /* 0x000ea80008121930 */
[----:B------:R-:W3:Y:S01]  /*1f00*/  LDG.E.ENL2.256 R36, R32, desc[UR8][R58.64+0x20] ;  /* 0xfe0001083a20797e */ /* 0x000ee20008121924 */
[----:B------:R-:W-:-:S05]  /*1f10*/  LOP3.LUT R7, R2, 0x7ffff00, RZ, 0xc0, !PT ;  /* 0x07ffff0002077812 */ /* 0x000fca00078ec0ff */
[----:B------:R-:W-:-:S05]  /*1f20*/  IMAD.IADD R7, R4, 0x1, R7 ;  /* 0x0000000104077824 */ /* 0x000fca00078e0207 */
[C---:B------:R-:W-:Y:S02]  /*1f30*/  LEA R4, R7.reuse, UR4, 0x5 ;  /* 0x0000000407047c11 */ /* 0x040fe4000f8e28ff */
[----:B------:R-:W-:Y:S02]  /*1f40*/  LEA R6, R7, UR5, 0x5 ;  /* 0x0000000507067c11 */ /* 0x000fe4000f8e28ff */
[----:B------:R-:W0:Y:S01]  /*1f50*/  LDC R7, c[0x0][0x390] ;  /* 0x0000e400ff077b82 */ /* 0x000e220000000800 */
[----:B------:R-:W2:Y:S04]  /*1f60*/  LDS.128 R16, [R4+0x1000] ;  /* 0x0010000004107984 */ /* 0x000ea80000000c00 */
[----:B------:R-:W1:Y:S04]  /*1f70*/  LDS.128 R8, [R6+0x1000] ;  /* 0x0010000006087984 */ /* 0x000e680000000c00 */
[----:B------:R-:W4:Y:S04]  /*1f80*/  LDS.128 R12, [R4+0x1010] ;  /* 0x00101000040c7984 */ /* 0x000f280000000c00 */
[----:B------:R-:W4:Y:S04]  /*1f90*/  LDS.128 R20, [R6+0x1010] ;  /* 0x0010100006147984 */ /* 0x000f280000000c00 */
[----:B------:R-:W4:Y:S04]  /*1fa0*/  LDS.128 R24, [R4] ;  /* 0x0000000004187984 */ /* 0x000f280000000c00 */
[----:B------:R-:W4:Y:S01]  /*1fb0*/  LDS.128 R28, [R6] ;  /* 0x00000000061c7984 */ /* 0x000f220000000c00 */
[----:B0-----:R-:W-:-:S03]  /*1fc0*/  LEA.HI.SX32 R7, R7, R2, 0x1e ;  /* 0x0000000207077211 */ /* 0x001fc600078ff2ff */
[----:B------:R-:W0:Y:S01]  /*1fd0*/  LDS.128 R40, [R6+0x10] ;  /* 0x0000100006287984 */ /* 0x000e220000000c00 */
[----:B------:R-:W-:-:S03]  /*1fe0*/  LEA R7, R7, 0xfffffffe, 0x1 ;  /* 0xfffffffe07077811 */ /* 0x000fc600078e08ff */
[----:B------:R-:W0:Y:S01]  /*1ff0*/  LDS.128 R44, [R4+0x10] ;  /* 0x00001000042c7984 */ /* 0x000e220000000c00 */
[-C--:B--2---:R-:W-:Y:S02]  /*2000*/  DMUL R56, R52, R16.reuse ;  /* 0x0000001034387228 */ /* 0x084fe40000000000 */
[----:B---3--:R-:W-:Y:S02]  /*2010*/  DMUL R16, R32, R16 ;  /* 0x0000001020107228 */ /* 0x008fe40000000000 */
[----:B------:R-:W-:-:S04]  /*2020*/  DMUL R58, R34, R18 ;  /* 0x00000012223a7228 */ /* 0x000fc80000000000 */
[----:B-1----:R-:W-:Y:S02]  /*2030*/  DFMA R56, R32, -R8, R56 ;  /* 0x800000082038722b */ /* 0x002fe40000000038 */
[----:B------:R-:W-:Y:S02]  /*2040*/  DMUL R32, R54, R18 ;  /* 0x0000001236207228 */ /* 0x000fe40000000000 */
[-C--:B----4-:R-:W-:Y:S02]  /*2050*/  DMUL R18, R48, R12.reuse ;  /* 0x0000000c30127228 */ /* 0x090fe40000000000 */
[----:B------:R-:W-:Y:S02]  /*2060*/  DMUL R60, R36, R12 ;  /* 0x0000000c243c7228 */ /* 0x000fe40000000000 */
[-C--:B------:R-:W-:Y:S02]  /*2070*/  DMUL R12, R50, R14.reuse ;  /* 0x0000000e320c7228 */ /* 0x080fe40000000000 */
[----:B------:R-:W-:-:S02]  /*2080*/  DMUL R14, R38, R14 ;  /* 0x0000000e260e7228 */ /* 0x000fc40000000000 */
[----:B------:R-:W-:Y:S02]  /*2090*/  DFMA R32, R34, -R10, R32 ;  /* 0x8000000a2220722b */ /* 0x000fe40000000020 */
[----:B------:R-:W-:Y:S02]  /*20a0*/  DFMA R16, R52, R8, R16 ;  /* 0x000000083410722b */ /* 0x000fe40000000010 */
[----:B------:R-:W-:Y:S02]  /*20b0*/  DFMA R58, R54, R10, R58 ;  /* 0x0000000a363a722b */ /* 0x000fe4000000003a */
[-C--:B------:R-:W-:Y:S02]  /*20c0*/  DFMA R18, R36, -R20.reuse, R18 ;  /* 0x800000142412722b */ /* 0x080fe40000000012 */
[----:B------:R-:W-:Y:S01]  /*20d0*/  DFMA R60, R48, R20, R60 ;  /* 0x00000014303c722b */ /* 0x000fe2000000003c */
[----:B------:R-:W1:Y:S01]  /*20e0*/  LDC.64 R36, c[0x4][0x10] ;  /* 0x01000400ff247b82 */ /* 0x000e620000000a00 */
[----:B------:R-:W-:-:S02]  /*20f0*/  DFMA R38, R38, -R22, R12 ;  /* 0x800000162626722b */ /* 0x000fc4000000000c */
[----:B------:R-:W-:Y:S02]  /*2100*/  DFMA R50, R50, R22, R14 ;  /* 0x000000163232722b */ /* 0x000fe4000000000e */
[----:B------:R-:W-:Y:S02]  /*2110*/  DADD R10, R26, -R32 ;  /* 0x000000001a0a7229 */ /* 0x000fe40000000820 */
[----:B------:R-:W-:Y:S02]  /*2120*/  DADD R8, R24, -R56 ;  /* 0x0000000018087229 */ /* 0x000fe40000000838 */
[----:B------:R-:W-:Y:S02]  /*2130*/  DADD R26, R26, R32 ;  /* 0x000000001a1a7229 */ /* 0x000fe40000000020 */
[----:B------:R-:W-:Y:S02]  /*2140*/  DADD R24, R24, R56 ;  /* 0x0000000018187229 */ /* 0x000fe40000000038 */
[----:B------:R-:W-:-:S02]  /*2150*/  DADD R12, R28, -R16 ;  /* 0x000000001c0c7229 */ /* 0x000fc40000000810 */
[----:B------:R-:W-:Y:S02]  /*2160*/  DADD R14, R30, -R58 ;  /* 0x000000001e0e7229 */ /* 0x000fe4000000083a */
[----:B0-----:R-:W-:Y:S01]  /*2170*/  DADD R20, R40, -R60 ;  /* 0x0000000028147229 */ /* 0x001fe2000000083c */
[----:B------:R0:W-:Y:S01]  /*2180*/  STS.128 [R4], R24 ;  /* 0x0000001804007388 */ /* 0x0001e20000000c00 */
[----:B------:R-:W-:Y:S02]  /*2190*/  DADD R22, R42, -R50 ;  /* 0x000000002a167229 */ /* 0x000fe40000000832 */
[----:B------:R-:W-:Y:S02]  /*21a0*/  DADD R32, R44, R18 ;  /* 0x000000002c207229 */ /* 0x000fe40000000012 */
[----:B------:R-:W-:Y:S01]  /*21b0*/  DADD R34, R46, R38 ;  /* 0x000000002e227229 */ /* 0x000fe20000000026 */
[----:B-1----:R-:W-:Y:S01]  /*21c0*/  IMAD.WIDE R36, R7, 0x20, R36 ;  /* 0x0000002007247825 */ /* 0x002fe200078e0224 */
[----:B------:R-:W-:-:S02]  /*21d0*/  DADD R28, R28, R16 ;  /* 0x000000001c1c7229 */ /* 0x000fc40000000010 */
[----:B------:R-:W-:Y:S02]  /*21e0*/  DADD R30, R30, R58 ;  /* 0x000000001e1e7229 */ /* 0x000fe4000000003a */
[----:B------:R-:W-:Y:S01]  /*21f0*/  DADD R40, R40, R60 ;  /* 0x0000000028287229 */ /* 0x000fe2000000003c */
[----:B------:R-:W-:Y:S01]  /*2200*/  STS.128 [R4+0x10], R32 ;  /* 0x0000102004007388 */ /* 0x000fe20000000c00 */
[----:B------:R-:W-:Y:S02]  /*2210*/  DADD R42, R42, R50 ;  /* 0x000000002a2a7229 */ /* 0x000fe40000000032 */
        /* <DEDUP_REMOVED lines=9> */
[----:B------:R-:W2:Y:S04]  /*22b0*/  LDG.E.ENL2.256 R16, R44, desc[UR8][R36.64] ;  /* 0xfe000008242c797e */ /* 0x000ea80008121910 */
[----:B0-----:R-:W3:Y:S01]  /*22c0*/  LDG.E.ENL2.256 R24, R52, desc[UR8][R36.64+0x20] ;  /* 0xfe0001082434797e */ /* 0x001ee20008121918 */
[----:B------:R-:W-:-:S03]  /*22d0*/  IMAD.SHL.U32 R5, R5, 0x8, RZ ;  /* 0x0000000805057824 */ /* 0x000fc600078e00ff */
[----:B------:R-:W2:Y:S04]  /*22e0*/  LDS.128 R56, [R0] ;  /* 0x0000000000387984 */ /* 0x000ea80000000c00 */
[----:B------:R-:W3:Y:S04]  /*22f0*/  LDS.128 R28, [R3] ;  /* 0x00000000031c7984 */ /* 0x000ee80000000c00 */
[----:B------:R-:W0:Y:S01]  /*2300*/  LDS.128 R12, [R0+0x10] ;  /* 0x00001000000c7984 */ /* 0x000e220000000c00 */
[----:B--2---:R-:W-:Y:S02]  /*2310*/  DMUL R32, R56, R44 ;  /* 0x0000002c38207228 */ /* 0x004fe40000000000 */
[----:B------:R-:W-:-:S06]  /*2320*/  DMUL R8, R58, R46 ;  /* 0x0000002e3a087228 */ /* 0x000fcc0000000000 */
[----:B---3--:R-:W-:Y:S02]  /*2330*/  DFMA R32, -R28, R52, R32 ;  /* 0x000000341c20722b */ /* 0x008fe40000000120 */
[----:B------:R-:W-:Y:S02]  /*2340*/  DFMA R6, -R30, R54, R8 ;  /* 0x000000361e06722b */ /* 0x000fe40000000108 */
[----:B------:R-:W-:Y:S01]  /*2350*/  DMUL R52, R56, R52 ;  /* 0x0000003438347228 */ /* 0x000fe20000000000 */
[----:B------:R-:W1:Y:S01]  /*2360*/  LDS.128 R8, [R3+0x10] ;  /* 0x0000100003087984 */ /* 0x000e620000000c00 */
[----:B------:R-:W-:-:S04]  /*2370*/  DMUL R54, R58, R54 ;  /* 0x000000363a367228 */ /* 0x000fc80000000000 */
[----:B------:R-:W-:Y:S02]  /*2380*/  SHF.R.U32.HI R2, RZ, 0x14, R33 ;  /* 0x00000014ff027819 */ /* 0x000fe40000011621 */
[----:B------:R-:W-:Y:S01]  /*2390*/  SHF.R.U32.HI R4, RZ, 0x14, R7 ;  /* 0x00000014ff047819 */ /* 0x000fe20000011607 */
[----:B------:R-:W-:Y:S01]  /*23a0*/  DFMA R28, R28, R44, R52 ;  /* 0x0000002c1c1c722b */ /* 0x000fe20000000034 */
[----:B------:R-:W-:Y:S01]  /*23b0*/  LOP3.LUT R2, R2, 0x7ff, RZ, 0xc0, !PT ;  /* 0x000007ff02027812 */ /* 0x000fe200078ec0ff */
[----:B------:R-:W-:Y:S01]  /*23c0*/  DFMA R30, R30, R46, R54 ;  /* 0x0000002e1e1e722b */ /* 0x000fe20000000036 */
[----:B------:R-:W-:Y:S01]  /*23d0*/  LOP3.LUT R4, R4, 0x7ff, RZ, 0xc0, !PT ;  /* 0x000007ff04047812 */ /* 0x000fe200078ec0ff */
[----:B------:R-:W2:Y:S01]  /*23e0*/  LDS.128 R44, [R0+0x20] ;  /* 0x00002000002c7984 */ /* 0x000ea20000000c00 */
[----:B------:R-:W-:Y:S02]  /*23f0*/  ISETP.GE.U32.AND P0, PT, R2, 0x434, PT ;  /* 0x000004340200780c */ /* 0x000fe40003f06070 */
[----:B------:R-:W-:-:S02]  /*2400*/  ISETP.GE.U32.AND P1, PT, R4, 0x434, PT ;  /* 0x000004340400780c */ /* 0x000fc40003f26070 */
[C---:B------:R-:W-:Y:S02]  /*2410*/  LOP3.LUT R34, R33.reuse, 0xfffff, RZ, 0xc0, !PT ;  /* 0x000fffff21227812 */ /* 0x040fe400078ec0ff */
[----:B------:R-:W-:Y:S02]  /*2420*/  SHF.R.U32.HI R22, RZ, 0x14, R29 ;  /* 0x00000014ff167819 */ /* 0x000fe4000001161d */
[----:B------:R-:W-:Y:S02]  /*2430*/  LOP3.LUT R34, R34, 0x100000, RZ, 0xfc, !PT ;  /* 0x0010000022227812 */ /* 0x000fe400078efcff */
[----:B------:R-:W-:Y:S02]  /*2440*/  ISETP.GE.AND P3, PT, R33, RZ, PT ;  /* 0x000000ff2100720c */ /* 0x000fe40003f66270 */
[----:B------:R-:W-:Y:S01]  /*2450*/  LOP3.LUT R33, R22, 0x7ff, RZ, 0xc0, !PT ;  /* 0x000007ff16217812 */ /* 0x000fe200078ec0ff */
[----:B------:R-:W-:Y:S01]  /*2460*/  @!P0 IMAD.MOV R20, RZ, RZ, -R2 ;  /* 0x000000ffff148224 */ /* 0x000fe200078e0a02 */
[----:B------:R-:W-:Y:S01]  /*2470*/  ISETP.GE.AND P2, PT, R7, RZ, PT ;  /* 0x000000ff0700720c */ /* 0x000fe20003f46270 */
[----:B------:R-:W-:-:S03]  /*2480*/  @P0 VIADD R2, R2, 0xfffffbcd ;  /* 0xfffffbcd02020836 */ /* 0x000fc60000000000 */
[----:B------:R-:W-:Y:S02]  /*2490*/  @!P0 PRMT R20, R20, 0x7710, RZ ;  /* 0x0000771014148816 */ /* 0x000fe400000000ff */
[----:B------:R-:W-:-:S03]  /*24a0*/  @P0 LOP3.LUT R21, R2, 0xffff, RZ, 0xc0, !PT ;  /* 0x0000ffff02150812 */ /* 0x000fc600078ec0ff */
[----:B------:R-:W-:Y:S01]  /*24b0*/  @!P0 VIADD R2, R20, 0x433 ;  /* 0x0000043314028836 */ /* 0x000fe20000000000 */
[----:B------:R-:W-:-:S04]  /*24c0*/  @P0 SHF.L.U32 R20, R32, R21, RZ ;  /* 0x0000001520140219 */ /* 0x000fc800000006ff */
[----:B------:R-:W-:Y:S02]  /*24d0*/  @!P0 LOP3.LUT R23, R2, 0xffff, RZ, 0xc0, !PT ;  /* 0x0000ffff02178812 */ /* 0x000fe400078ec0ff */
[C---:B------:R-:W-:Y:S01]  /*24e0*/  @P0 SHF.L.U64.HI R2, R32.reuse, R21, R34 ;  /* 0x0000001520020219 */ /* 0x040fe20000010222 */
[----:B------:R-:W-:Y:S01]  /*24f0*/  @!P1 IMAD.MOV R21, RZ, RZ, -R4 ;  /* 0x000000ffff159224 */ /* 0x000fe200078e0a04 */
[-CC-:B------:R-:W-:Y:S01]  /*2500*/  @!P0 SHF.R.U64 R20, R32, R23.reuse, R34.reuse ;  /* 0x0000001720148219 */ /* 0x180fe20000001222 */
[----:B------:R-:W-:Y:S01]  /*2510*/  @P1 VIADD R4, R4, 0xfffffbcd ;  /* 0xfffffbcd04041836 */ /* 0x000fe20000000000 */
[----:B------:R-:W-:Y:S02]  /*2520*/  @!P0 SHF.R.U32.HI R2, RZ, R23, R34 ;  /* 0x00000017ff028219 */ /* 0x000fe40000011622 */
[----:B------:R-:W-:Y:S02]  /*2530*/  ISETP.GE.U32.AND P0, PT, R33, 0x434, PT ;  /* 0x000004342100780c */ /* 0x000fe40003f06070 */
[----:B------:R-:W-:-:S02]  /*2540*/  @!P1 PRMT R21, R21, 0x7710, RZ ;  /* 0x0000771015159816 */ /* 0x000fc400000000ff */
[----:B------:R-:W-:Y:S02]  /*2550*/  LOP3.LUT R32, R7, 0xfffff, RZ, 0xc0, !PT ;  /* 0x000fffff07207812 */ /* 0x000fe400078ec0ff */
[----:B------:R-:W-:Y:S02]  /*2560*/  SHF.R.U32.HI R23, RZ, 0x14, R31 ;  /* 0x00000014ff177819 */ /* 0x000fe4000001161f */
[----:B------:R-:W-:Y:S01]  /*2570*/  @P1 LOP3.LUT R7, R4, 0xffff, RZ, 0xc0, !PT ;  /* 0x0000ffff04071812 */ /* 0x000fe200078ec0ff */
[----:B------:R-:W-:Y:S01]  /*2580*/  @!P1 VIADD R4, R21, 0x433 ;  /* 0x0000043315049836 */ /* 0x000fe20000000000 */
[----:B------:R-:W-:Y:S02]  /*2590*/  LOP3.LUT R23, R23, 0x7ff, RZ, 0xc0, !PT ;  /* 0x000007ff17177812 */ /* 0x000fe400078ec0ff */
[----:B------:R-:W-:Y:S01]  /*25a0*/  LOP3.LUT R32, R32, 0x100000, RZ, 0xfc, !PT ;  /* 0x0010000020207812 */ /* 0x000fe200078efcff */
[----:B------:R-:W-:Y:S01]  /*25b0*/  @!P0 IMAD.MOV R34, RZ, RZ, -R33 ;  /* 0x000000ffff228224 */ /* 0x000fe200078e0a21 */
[----:B------:R-:W-:Y:S01]  /*25c0*/  @!P1 LOP3.LUT R21, R4, 0xffff, RZ, 0xc0, !PT ;  /* 0x0000ffff04159812 */ /* 0x000fe200078ec0ff */
[----:B------:R-:W-:Y:S01]  /*25d0*/  @P0 VIADD R33, R33, 0xfffffbcd ;  /* 0xfffffbcd21210836 */ /* 0x000fe20000000000 */
[----:B------:R-:W-:-:S02]  /*25e0*/  ISETP.GE.U32.AND P5, PT, R23, 0x434, PT ;  /* 0x000004341700780c */ /* 0x000fc40003fa6070 */
[CC--:B------:R-:W-:Y:S02]  /*25f0*/  @P1 SHF.L.U32 R22, R6.reuse, R7.reuse, RZ ;  /* 0x0000000706161219 */ /* 0x0c0fe400000006ff */
[C-C-:B------:R-:W-:Y:S02]  /*2600*/  @P1 SHF.L.U64.HI R4, R6.reuse, R7, R32.reuse ;  /* 0x0000000706041219 */ /* 0x140fe40000010220 */
[-CC-:B------:R-:W-:Y:S02]  /*2610*/  @!P1 SHF.R.U64 R22, R6, R21.reuse, R32.reuse ;  /* 0x0000001506169219 */ /* 0x180fe40000001220 */
[----:B------:R-:W-:Y:S02]  /*2620*/  @!P0 PRMT R6, R34, 0x7710, RZ ;  /* 0x0000771022068816 */ /* 0x000fe400000000ff */
[----:B------:R-:W-:Y:S02]  /*2630*/  @!P1 SHF.R.U32.HI R4, RZ, R21, R32 ;  /* 0x00000015ff049219 */ /* 0x000fe40000011620 */
[----:B------:R-:W-:Y:S01]  /*2640*/  LOP3.LUT R34, R29, 0xfffff, RZ, 0xc0, !PT ;  /* 0x000fffff1d227812 */ /* 0x000fe200078ec0ff */
[----:B------:R-:W-:Y:S01]  /*2650*/  @!P0 VIADD R21, R6, 0x433 ;  /* 0x0000043306158836 */ /* 0x000fe20000000000 */
[----:B------:R-:W-:Y:S01]  /*2660*/  @P0 LOP3.LUT R33, R33, 0xffff, RZ, 0xc0, !PT ;  /* 0x0000ffff21210812 */ /* 0x000fe200078ec0ff */
[----:B------:R-:W-:Y:S01]  /*2670*/  @!P5 IMAD.MOV R32, RZ, RZ, -R23 ;  /* 0x000000ffff20d224 */ /* 0x000fe200078e0a17 */
[----:B------:R-:W-:Y:S01]  /*2680*/  LOP3.LUT R34, R34, 0x100000, RZ, 0xfc, !PT ;  /* 0x0010000022227812 */ /* 0x000fe200078efcff */
[C---:B0-----:R-:W-:Y:S01]  /*2690*/  DMUL R6, R12.reuse, R16 ;  /* 0x000000100c067228 */ /* 0x041fe20000000000 */
[----:B------:R-:W-:Y:S01]  /*26a0*/  @!P0 LOP3.LUT R21, R21, 0xffff, RZ, 0xc0, !PT ;  /* 0x0000ffff15158812 */ /* 0x000fe200078ec0ff */
[----:B------:R-:W-:Y:S01]  /*26b0*/  @P5 VIADD R23, R23, 0xfffffbcd ;  /* 0xfffffbcd17175836 */ /* 0x000fe20000000000 */
[----:B------:R-:W-:Y:S01]  /*26c0*/  @P0 SHF.L.U32 R35, R28, R33, RZ ;  /* 0x000000211c230219 */ /* 0x000fe200000006ff */
[----:B------:R-:W-:Y:S01]  /*26d0*/  DMUL R12, R12, R24 ;  /* 0x000000180c0c7228 */ /* 0x000fe20000000000 */
[----:B------:R-:W-:-:S02]  /*26e0*/  ISETP.GE.AND P1, PT, R29, RZ, PT ;  /* 0x000000ff1d00720c */ /* 0x000fc40003f26270 */
[C-C-:B------:R-:W-:Y:S01]  /*26f0*/  @P0 SHF.L.U64.HI R29, R28.reuse, R33, R34.reuse ;  /* 0x000000211c1d0219 */ /* 0x140fe20000010222 */
[C---:B-1----:R-:W-:Y:S01]  /*2700*/  DFMA R6, -R8.reuse, R24, R6 ;  /* 0x000000180806722b */ /* 0x042fe20000000106 */
[----:B------:R-:W-:Y:S02]  /*2710*/  @!P0 SHF.R.U64 R35, R28, R21, R34 ;  /* 0x000000151c238219 */ /* 0x000fe40000001222 */
[----:B------:R-:W-:Y:S01]  /*2720*/  @!P5 PRMT R28, R32, 0x7710, RZ ;  /* 0x00007710201cd816 */ /* 0x000fe200000000ff */
[----:B------:R-:W-:Y:S01]  /*2730*/  DFMA R8, R8, R16, R12 ;  /* 0x000000100808722b */ /* 0x000fe2000000000c */
[----:B------:R-:W-:Y:S02]  /*2740*/  LOP3.LUT R32, R31, 0xfffff, RZ, 0xc0, !PT ;  /* 0x000fffff1f207812 */ /* 0x000fe400078ec0ff */
[----:B------:R-:W-:Y:S01]  /*2750*/  @P5 LOP3.LUT R23, R23, 0xffff, RZ, 0xc0, !PT ;  /* 0x0000ffff17175812 */ /* 0x000fe200078ec0ff */
[----:B------:R-:W-:Y:S01]  /*2760*/  @!P5 VIADD R28, R28, 0x433 ;  /* 0x000004331c1cd836 */ /* 0x000fe20000000000 */
[----:B------:R-:W-:-:S02]  /*2770*/  LOP3.LUT R32, R32, 0x100000, RZ, 0xfc, !PT ;  /* 0x0010000020207812 */ /* 0x000fc400078efcff */
[----:B------:R-:W-:Y:S02]  /*2780*/  @!P0 SHF.R.U32.HI R29, RZ, R21, R34 ;  /* 0x00000015ff1d8219 */ /* 0x000fe40000011622 */
[----:B------:R-:W-:Y:S02]  /*2790*/  @!P5 LOP3.LUT R21, R28, 0xffff, RZ, 0xc0, !PT ;  /* 0x0000ffff1c15d812 */ /* 0x000fe400078ec0ff */
[CC--:B------:R-:W-:Y:S02]  /*27a0*/  @P5 SHF.L.U32 R33, R30.reuse, R23.reuse, RZ ;  /* 0x000000171e215219 */ /* 0x0c0fe400000006ff */
[----:B------:R-:W-:Y:S02]  /*27b0*/  @P5 SHF.L.U64.HI R34, R30, R23, R32 ;  /* 0x000000171e225219 */ /* 0x000fe40000010220 */
[----:B------:R-:W-:Y:S02]  /*27c0*/  ISETP.GE.AND P0, PT, R31, RZ, PT ;  /* 0x000000ff1f00720c */ /* 0x000fe40003f06270 */
[----:B------:R-:W-:-:S02]  /*27d0*/  IADD3 R23, P4, PT, RZ, -R20, RZ ;  /* 0x80000014ff177210 */ /* 0x000fc40007f9e0ff */
[-CC-:B------:R-:W-:Y:S01]  /*27e0*/  @!P5 SHF.R.U64 R33, R30, R21.reuse, R32.reuse ;  /* 0x000000151e21d219 */ /* 0x180fe20000001220 */
[C---:B------:R-:W-:Y:S01]  /*27f0*/  DMUL R30, R14.reuse, R18 ;  /* 0x000000120e1e7228 */ /* 0x040fe20000000000 */
[----:B------:R-:W-:Y:S01]  /*2800*/  @!P5 SHF.R.U32.HI R34, RZ, R21, R32 ;  /* 0x00000015ff22d219 */ /* 0x000fe20000011620 */
[----:B------:R-:W-:Y:S01]  /*2810*/  IMAD.X R21, RZ, RZ, ~R2, P4 ;  /* 0x000000ffff157224 */ /* 0x000fe200020e0e02 */
[----:B------:R-:W-:Y:S01]  /*2820*/  SHF.R.U32.HI R32, RZ, 0x14, R7 ;  /* 0x00000014ff207819 */ /* 0x000fe20000011607 */
[-C--:B------:R-:W-:Y:S01]  /*2830*/  DMUL R14, R14, R26.reuse ;  /* 0x0000001a0e0e7228 */ /* 0x080fe20000000000 */
[----:B------:R-:W-:Y:S02]  /*2840*/  SEL R20, R23, R20, !P3 ;  /* 0x0000001417147207 */ /* 0x000fe40005800000 */
[----:B------:R-:W-:Y:S01]  /*2850*/  IADD3 R23, P5, PT, RZ, -R22, RZ ;  /* 0x80000016ff177210 */ /* 0x000fe20007fbe0ff */
[----:B------:R-:W-:Y:S01]  /*2860*/  DFMA R30, -R10, R26, R30 ;  /* 0x0000001a0a1e722b */ /* 0x000fe2000000011e */
[----:B------:R-:W-:-:S02]  /*2870*/  LOP3.LUT R32, R32, 0x7ff, RZ, 0xc0, !PT ;  /* 0x000007ff20207812 */ /* 0x000fc400078ec0ff */
[----:B------:R-:W-:Y:S01]  /*2880*/  SEL R22, R23, R22, !P2 ;  /* 0x0000001617167207 */ /* 0x000fe20005000000 */
[----:B------:R-:W-:Y:S01]  /*2890*/  IMAD.X R23, RZ, RZ, ~R4, P5 ;  /* 0x000000ffff177224 */ /* 0x000fe200028e0e04 */
[----:B------:R-:W-:Y:S01]  /*28a0*/  ISETP.GE.U32.AND P5, PT, R32, 0x434, PT ;  /* 0x000004342000780c */ /* 0x000fe20003fa6070 */
[----:B------:R-:W-:Y:S01]  /*28b0*/  DFMA R10, R10, R18, R14 ;  /* 0x000000120a0a722b */ /* 0x000fe2000000000e */
[----:B------:R-:W-:Y:S02]  /*28c0*/  IADD3 R28, P4, PT, RZ, -R35, RZ ;  /* 0x80000023ff1c7210 */ /* 0x000fe40007f9e0ff */
[----:B------:R-:W-:Y:S02]  /*28d0*/  SEL R23, R23, R4, !P2 ;  /* 0x0000000417177207 */ /* 0x000fe40005000000 */
[----:B------:R-:W-:Y:S01]  /*28e0*/  SHF.R.U32.HI R4, RZ, 0x14, R31 ;  /* 0x00000014ff047819 */ /* 0x000fe2000001161f */
[----:B------:R-:W-:Y:S01]  /*28f0*/  IMAD.X R38, RZ, RZ, ~R29, P4 ;  /* 0x000000ffff267224 */ /* 0x000fe200020e0e1d */
[----:B------:R-:W-:-:S02]  /*2900*/  SEL R21, R21, R2, !P3 ;  /* 0x0000000215157207 */ /* 0x000fc40005800000 */
[----:B------:R-:W-:Y:S02]  /*2910*/  LOP3.LUT R4, R4, 0x7ff, RZ, 0xc0, !PT ;  /* 0x000007ff04047812 */ /* 0x000fe400078ec0ff */
[----:B------:R-:W-:Y:S01]  /*2920*/  SEL R28, R28, R35, !P1 ;  /* 0x000000231c1c7207 */ /* 0x000fe20004800000 */
[----:B------:R-:W-:Y:S01]  /*2930*/  @!P5 IMAD.MOV R2, RZ, RZ, -R32 ;  /* 0x000000ffff02d224 */ /* 0x000fe200078e0a20 */
[----:B------:R-:W-:Y:S01]  /*2940*/  SEL R29, R38, R29, !P1 ;  /* 0x0000001d261d7207 */ /* 0x000fe20004800000 */
[----:B------:R-:W-:Y:S01]  /*2950*/  @P5 VIADD R32, R32, 0xfffffbcd ;  /* 0xfffffbcd20205836 */ /* 0x000fe20000000000 */
[----:B------:R-:W-:Y:S02]  /*2960*/  ISETP.GE.U32.AND P1, PT, R4, 0x434, PT ;  /* 0x000004340400780c */ /* 0x000fe40003f26070 */
[----:B------:R-:W-:Y:S02]  /*2970*/  @!P5 PRMT R2, R2, 0x7710, RZ ;  /* 0x000077100202d816 */ /* 0x000fe400000000ff */
[----:B------:R-:W-:-:S02]  /*2980*/  SHF.R.U32.HI R12, RZ, 0x14, R9 ;  /* 0x00000014ff0c7819 */ /* 0x000fc40000011609 */
[----:B------:R-:W-:Y:S01]  /*2990*/  LOP3.LUT R14, R7, 0xfffff, RZ, 0xc0, !PT ;  /* 0x000fffff070e7812 */ /* 0x000fe200078ec0ff */
[----:B------:R-:W-:Y:S01]  /*29a0*/  @!P5 VIADD R2, R2, 0x433 ;  /* 0x000004330202d836 */ /* 0x000fe20000000000 */
[----:B------:R-:W-:Y:S02]  /*29b0*/  LOP3.LUT R12, R12, 0x7ff, RZ, 0xc0, !PT ;  /* 0x000007ff0c0c7812 */ /* 0x000fe400078ec0ff */
[----:B------:R-:W-:Y:S02]  /*29c0*/  IADD3 R40, P4, PT, RZ, -R33, RZ ;  /* 0x80000021ff287210 */ /* 0x000fe40007f9e0ff */
[----:B------:R-:W-:Y:S02]  /*29d0*/  ISETP.GE.U32.AND P3, PT, R12, 0x434, PT ;  /* 0x000004340c00780c */ /* 0x000fe40003f66070 */
[----:B------:R-:W-:Y:S01]  /*29e0*/  @!P5 LOP3.LUT R15, R2, 0xffff, RZ, 0xc0, !PT ;  /* 0x0000ffff020fd812 */ /* 0x000fe200078ec0ff */
[----:B------:R-:W-:Y:S01]  /*29f0*/  @!P1 IMAD.MOV R2, RZ, RZ, -R4 ;  /* 0x000000ffff029224 */ /* 0x000fe200078e0a04 */
[----:B------:R-:W-:Y:S01]  /*2a00*/  @P5 LOP3.LUT R13, R32, 0xffff, RZ, 0xc0, !PT ;  /* 0x0000ffff200d5812 */ /* 0x000fe200078ec0ff */
[----:B------:R-:W-:Y:S01]  /*2a10*/  IMAD.X R25, RZ, RZ, ~R34, P4 ;  /* 0x000000ffff197224 */ /* 0x000fe200020e0e22 */
[----:B------:R-:W-:Y:S01]  /*2a20*/  LOP3.LUT R14, R14, 0x100000, RZ, 0xfc, !PT ;  /* 0x001000000e0e7812 */ /* 0x000fe200078efcff */
[----:B------:R-:W-:Y:S01]  /*2a30*/  @P1 VIADD R4, R4, 0xfffffbcd ;  /* 0xfffffbcd04041836 */ /* 0x000fe20000000000 */
[----:B------:R-:W-:-:S02]  /*2a40*/  @P5 SHF.L.U32 R18, R6, R13, RZ ;  /* 0x0000000d06125219 */ /* 0x000fc400000006ff */
[C-C-:B------:R-:W-:Y:S02]  /*2a50*/  @P5 SHF.L.U64.HI R19, R6.reuse, R13, R14.reuse ;  /* 0x0000000d06135219 */ /* 0x140fe4000001020e */
[----:B------:R-:W-:Y:S02]  /*2a60*/  @!P5 SHF.R.U64 R18, R6, R15, R14 ;  /* 0x0000000f0612d219 */ /* 0x000fe4000000120e */
[----:B------:R-:W-:Y:S02]  /*2a70*/  @!P1 PRMT R2, R2, 0x7710, RZ ;  /* 0x0000771002029816 */ /* 0x000fe400000000ff */
[----:B------:R-:W-:Y:S02]  /*2a80*/  SHF.R.U32.HI R6, RZ, 0x14, R11 ;  /* 0x00000014ff067819 */ /* 0x000fe4000001160b */
[----:B------:R-:W-:Y:S01]  /*2a90*/  SEL R24, R40, R33, !P0 ;  /* 0x0000002128187207 */ /* 0x000fe20004000000 */
[----:B------:R-:W-:Y:S01]  /*2aa0*/  @!P1 VIADD R2, R2, 0x433 ;  /* 0x0000043302029836 */ /* 0x000fe20000000000 */
[----:B------:R-:W-:-:S02]  /*2ab0*/  SEL R25, R25, R34, !P0 ;  /* 0x0000002219197207 */ /* 0x000fc40004000000 */
[----:B------:R-:W-:Y:S01]  /*2ac0*/  ISETP.GE.AND P0, PT, R7, RZ, PT ;  /* 0x000000ff0700720c */ /* 0x000fe20003f06270 */
[----:B------:R-:W0:Y:S01]  /*2ad0*/  LDS.128 R32, [R3+0x20] ;  /* 0x0000200003207984 */ /* 0x000e220000000c00 */
[----:B------:R-:W-:Y:S02]  /*2ae0*/  LOP3.LUT R6, R6, 0x7ff, RZ, 0xc0, !PT ;  /* 0x000007ff06067812 */ /* 0x000fe400078ec0ff */
[----:B------:R-:W-:Y:S01]  /*2af0*/  @P1 LOP3.LUT R7, R4, 0xffff, RZ, 0xc0, !PT ;  /* 0x0000ffff04071812 */ /* 0x000fe200078ec0ff */
[----:B------:R-:W-:Y:S01]  /*2b00*/  @!P3 IMAD.MOV R4, RZ, RZ, -R12 ;  /* 0x000000ffff04b224 */ /* 0x000fe200078e0a0c */
[----:B------:R-:W-:Y:S01]  /*2b10*/  ISETP.GE.U32.AND P4, PT, R6, 0x434, PT ;  /* 0x000004340600780c */ /* 0x000fe20003f86070 */
[----:B------:R-:W-:Y:S01]  /*2b20*/  @P3 VIADD R12, R12, 0xfffffbcd ;  /* 0xfffffbcd0c0c3836 */ /* 0x000fe20000000000 */
[----:B------:R-:W-:Y:S02]  /*2b30*/  @!P1 LOP3.LUT R13, R2, 0xffff, RZ, 0xc0, !PT ;  /* 0x0000ffff020d9812 */ /* 0x000fe400078ec0ff */
[----:B------:R-:W-:-:S02]  /*2b40*/  @!P3 PRMT R2, R4, 0x7710, RZ ;  /* 0x000077100402b816 */ /* 0x000fc400000000ff */
[----:B------:R-:W-:Y:S02]  /*2b50*/  LOP3.LUT R16, R31, 0xfffff, RZ, 0xc0, !PT ;  /* 0x000fffff1f107812 */ /* 0x000fe400078ec0ff */
[----:B------:R-:W-:Y:S01]  /*2b60*/  @!P5 SHF.R.U32.HI R19, RZ, R15, R14 ;  /* 0x0000000fff13d219 */ /* 0x000fe2000001160e */
[----:B------:R-:W-:Y:S01]  /*2b70*/  @!P3 VIADD R2, R2, 0x433 ;  /* 0x000004330202b836 */ /* 0x000fe20000000000 */
[----:B------:R-:W-:Y:S02]  /*2b80*/  LOP3.LUT R16, R16, 0x100000, RZ, 0xfc, !PT ;  /* 0x0010000010107812 */ /* 0x000fe400078efcff */
[----:B------:R-:W-:Y:S02]  /*2b90*/  LOP3.LUT R14, R9, 0xfffff, RZ, 0xc0, !PT ;  /* 0x000fffff090e7812 */ /* 0x000fe400078ec0ff */
[----:B------:R-:W-:Y:S01]  /*2ba0*/  @!P3 LOP3.LUT R15, R2, 0xffff, RZ, 0xc0, !PT ;  /* 0x0000ffff020fb812 */ /* 0x000fe200078ec0ff */
[----:B------:R-:W-:Y:S01]  /*2bb0*/  @!P4 IMAD.MOV R2, RZ, RZ, -R6 ;  /* 0x000000ffff02c224 */ /* 0x000fe200078e0a06 */
[-C--:B------:R-:W-:Y:S01]  /*2bc0*/  @P1 SHF.L.U32 R26, R30, R7.reuse, RZ ;  /* 0x000000071e1a1219 */ /* 0x080fe200000006ff */
[----:B------:R-:W-:Y:S01]  /*2bd0*/  @P4 VIADD R6, R6, 0xfffffbcd ;  /* 0xfffffbcd06064836 */ /* 0x000fe20000000000 */
[----:B------:R-:W-:-:S02]  /*2be0*/  @P1 SHF.L.U64.HI R17, R30, R7, R16 ;  /* 0x000000071e111219 */ /* 0x000fc40000010210 */
[----:B------:R-:W-:Y:S02]  /*2bf0*/  @!P4 PRMT R2, R2, 0x7710, RZ ;  /* 0x000077100202c816 */ /* 0x000fe400000000ff */
[----:B------:R-:W-:Y:S02]  /*2c00*/  @P3 LOP3.LUT R7, R12, 0xffff, RZ, 0xc0, !PT ;  /* 0x0000ffff0c073812 */ /* 0x000fe400078ec0ff */
[----:B------:R-:W-:Y:S01]  /*2c10*/  LOP3.LUT R14, R14, 0x100000, RZ, 0xfc, !PT ;  /* 0x001000000e0e7812 */ /* 0x000fe200078efcff */
[----:B------:R-:W-:Y:S01]  /*2c20*/  @!P4 VIADD R2, R2, 0x433 ;  /* 0x000004330202c836 */ /* 0x000fe20000000000 */
[-CC-:B------:R-:W-:Y:S02]  /*2c30*/  @!P1 SHF.R.U64 R26, R30, R13.reuse, R16.reuse ;  /* 0x0000000d1e1a9219 */ /* 0x180fe40000001210 */
[----:B------:R-:W-:Y:S02]  /*2c40*/  @!P1 SHF.R.U32.HI R17, RZ, R13, R16 ;  /* 0x0000000dff119219 */ /* 0x000fe40000011610 */
[----:B------:R-:W1:Y:S01]  /*2c50*/  LDC.64 R12, c[0x0][0x380] ;  /* 0x0000e000ff0c7b82 */ /* 0x000e620000000a00 */
[----:B------:R-:W-:-:S02]  /*2c60*/  @P3 SHF.L.U32 R30, R8, R7, RZ ;  /* 0x00000007081e3219 */ /* 0x000fc400000006ff */
[C-C-:B------:R-:W-:Y:S02]  /*2c70*/  @P3 SHF.L.U64.HI R16, R8.reuse, R7, R14.reuse ;  /* 0x0000000708103219 */ /* 0x140fe4000001020e */
[-CC-:B------:R-:W-:Y:S02]  /*2c80*/  @!P3 SHF.R.U64 R30, R8, R15.reuse, R14.reuse ;  /* 0x0000000f081eb219 */ /* 0x180fe4000000120e */
[----:B------:R-:W-:Y:S02]  /*2c90*/  LOP3.LUT R4, R11, 0xfffff, RZ, 0xc0, !PT ;  /* 0x000fffff0b047812 */ /* 0x000fe400078ec0ff */
[----:B------:R-:W-:Y:S02]  /*2ca0*/  @!P3 SHF.R.U32.HI R16, RZ, R15, R14 ;  /* 0x0000000fff10b219 */ /* 0x000fe4000001160e */
[----:B------:R-:W-:Y:S02]  /*2cb0*/  IADD3 R15, P5, PT, RZ, -R18, RZ ;  /* 0x80000012ff0f7210 */ /* 0x000fe40007fbe0ff */
[----:B------:R-:W-:-:S02]  /*2cc0*/  ISETP.GE.AND P1, PT, R9, RZ, PT ;  /* 0x000000ff0900720c */ /* 0x000fc40003f26270 */
[----:B------:R-:W-:Y:S02]  /*2cd0*/  @P4 LOP3.LUT R7, R6, 0xffff, RZ, 0xc0, !PT ;  /* 0x0000ffff06074812 */ /* 0x000fe400078ec0ff */
[----:B------:R-:W-:Y:S02]  /*2ce0*/  LOP3.LUT R4, R4, 0x100000, RZ, 0xfc, !PT ;  /* 0x0010000004047812 */ /* 0x000fe400078efcff */
[----:B------:R-:W-:Y:S01]  /*2cf0*/  @!P4 LOP3.LUT R9, R2, 0xffff, RZ, 0xc0, !PT ;  /* 0x0000ffff0209c812 */ /* 0x000fe200078ec0ff */
[----:B------:R-:W-:Y:S01]  /*2d00*/  IMAD.X R2, RZ, RZ, ~R19, P5 ;  /* 0x000000ffff027224 */ /* 0x000fe200028e0e13 */
[C---:B------:R-:W-:Y:S02]  /*2d10*/  @P4 SHF.L.U32 R38, R10.reuse, R7, RZ ;  /* 0x000000070a264219 */ /* 0x040fe400000006ff */
[C---:B------:R-:W-:Y:S01]  /*2d20*/  @!P4 SHF.R.U64 R38, R10.reuse, R9, R4 ;  /* 0x000000090a26c219 */ /* 0x040fe20000001204 */
[----:B-1----:R-:W-:Y:S01]  /*2d30*/  IMAD.WIDE R12, R5, 0x8, R12 ;  /* 0x00000008050c7825 */ /* 0x002fe200078e020c */
[----:B------:R-:W-:-:S02]  /*2d40*/  @P4 SHF.L.U64.HI R7, R10, R7, R4 ;  /* 0x000000070a074219 */ /* 0x000fc40000010204 */
[----:B------:R-:W-:Y:S02]  /*2d50*/  SEL R14, R15, R18, !P0 ;  /* 0x000000120f0e7207 */ /* 0x000fe40004000000 */
[----:B------:R-:W-:Y:S01]  /*2d60*/  ISETP.GE.AND P2, PT, R31, RZ, PT ;  /* 0x000000ff1f00720c */ /* 0x000fe20003f46270 */
[----:B------:R2:W-:Y:S01]  /*2d70*/  STG.E.64 desc[UR8][R12.64], R20 ;  /* 0x000000140c007986 */ /* 0x0005e2000c101b08 */
[----:B------:R-:W-:Y:S02]  /*2d80*/  @!P4 SHF.R.U32.HI R7, RZ, R9, R4 ;  /* 0x00000009ff07c219 */ /* 0x000fe40000011604 */
[----:B------:R-:W-:Y:S01]  /*2d90*/  SEL R15, R2, R19, !P0 ;  /* 0x00000013020f7207 */ /* 0x000fe20004000000 */
[----:B------:R-:W-:Y:S01]  /*2da0*/  STG.E.64 desc[UR8][R12.64+0x8], R22 ;  /* 0x000008160c007986 */ /* 0x000fe2000c101b08 */
[----:B------:R-:W-:Y:S02]  /*2db0*/  IADD3 R27, P5, PT, RZ, -R26, RZ ;  /* 0x8000001aff1b7210 */ /* 0x000fe40007fbe0ff */
[----:B------:R-:W-:Y:S01]  /*2dc0*/  IADD3 R31, P4, PT, RZ, -R30, RZ ;  /* 0x8000001eff1f7210 */ /* 0x000fe20007f9e0ff */
[----:B------:R1:W-:Y:S01]  /*2dd0*/  STG.E.64 desc[UR8][R12.64+0x10], R14 ;  /* 0x0000100e0c007986 */ /* 0x0003e2000c101b08 */
[----:B------:R-:W-:Y:S01]  /*2de0*/  IADD3 R39, P0, PT, RZ, -R38, RZ ;  /* 0x80000026ff277210 */ /* 0x000fe20007f1e0ff */
[----:B------:R-:W-:Y:S01]  /*2df0*/  IMAD.X R2, RZ, RZ, ~R17, P5 ;  /* 0x000000ffff027224 */ /* 0x000fe200028e0e11 */
[----:B------:R-:W-:Y:S01]  /*2e00*/  ISETP.GE.AND P3, PT, R11, RZ, PT ;  /* 0x000000ff0b00720c */ /* 0x000fe20003f66270 */
[----:B------:R-:W-:Y:S01]  /*2e10*/  IMAD.X R9, RZ, RZ, ~R16, P4 ;  /* 0x000000ffff097224 */ /* 0x000fe200020e0e10 */
[----:B------:R-:W-:Y:S01]  /*2e20*/  SEL R26, R27, R26, !P2 ;  /* 0x0000001a1b1a7207 */ /* 0x000fe20005000000 */
[----:B------:R-:W-:Y:S01]  /*2e30*/  IMAD.X R4, RZ, RZ, ~R7, P0 ;  /* 0x000000ffff047224 */ /* 0x000fe200000e0e07 */
[----:B------:R-:W-:Y:S01]  /*2e40*/  SEL R30, R31, R30, !P1 ;  /* 0x0000001e1f1e7207 */ /* 0x000fe20004800000 */
[----:B------:R-:W-:Y:S01]  /*2e50*/  STG.E.64 desc[UR8][R12.64+0x2000], R28 ;  /* 0x0020001c0c007986 */ /* 0x000fe2000c101b08 */
[----:B------:R-:W-:-:S02]  /*2e60*/  SEL R38, R39, R38, !P3 ;  /* 0x0000002627267207 */ /* 0x000fc40005800000 */
[----:B------:R-:W-:Y:S01]  /*2e70*/  SEL R27, R2, R17, !P2 ;  /* 0x00000011021b7207 */ /* 0x000fe20005000000 */
[----:B------:R-:W-:Y:S01]  /*2e80*/  STG.E.64 desc[UR8][R12.64+0x2008], R24 ;  /* 0x002008180c007986 */ /* 0x000fe2000c101b08 */
[----:B------:R-:W-:Y:S02]  /*2e90*/  SEL R31, R9, R16, !P1 ;  /* 0x00000010091f7207 */ /* 0x000fe40004800000 */
[----:B------:R-:W-:Y:S01]  /*2ea0*/  SEL R39, R4, R7, !P3 ;  /* 0x0000000704277207 */ /* 0x000fe20005800000 */
[----:B------:R3:W-:Y:S04]  /*2eb0*/  STG.E.64 desc[UR8][R12.64+0x18], R26 ;  /* 0x0000181a0c007986 */ /* 0x0007e8000c101b08 */
[----:B------:R4:W-:Y:S04]  /*2ec0*/  STG.E.64 desc[UR8][R12.64+0x2010], R30 ;  /* 0x0020101e0c007986 */ /* 0x0009e8000c101b08 */
[----:B------:R4:W-:Y:S04]  /*2ed0*/  STG.E.64 desc[UR8][R12.64+0x2018], R38 ;  /* 0x002018260c007986 */ /* 0x0009e8000c101b08 */
[----:B------:R-:W2:Y:S04]  /*2ee0*/  LDG.E.ENL2.256 R4, R16, desc[UR8][R36.64+0x40] ;  /* 0xfe0002082410797e */ /* 0x000ea80008121904 */
[----:B------:R-:W0:Y:S01]  /*2ef0*/  LDG.E.ENL2.256 R8, R40, desc[UR8][R36.64+0x60] ;  /* 0xfe0003082428797e */ /* 0x000e220008121908 */
[----:B--2---:R-:W-:-:S02]  /*2f00*/  DMUL R20, R44, R16 ;  /* 0x000000102c147228 */ /* 0x004fc40000000000 */
[----:B-1----:R-:W-:-:S06]  /*2f10*/  DMUL R14, R46, R18 ;  /* 0x000000122e0e7228 */ /* 0x002fcc0000000000 */
[----:B0-----:R-:W-:Y:S02]  /*2f20*/  DFMA R20, -R32, R40, R20 ;  /* 0x000000282014722b */ /* 0x001fe40000000114 */
[----:B------:R-:W-:Y:S02]  /*2f30*/  DFMA R14, -R34, R42, R14 ;  /* 0x0000002a220e722b */ /* 0x000fe4000000010e */
[----:B------:R-:W-:Y:S02]  /*2f40*/  DMUL R40, R44, R40 ;  /* 0x000000282c287228 */ /* 0x000fe40000000000 */
[----:B------:R-:W-:-:S04]  /*2f50*/  DMUL R42, R46, R42 ;  /* 0x0000002a2e2a7228 */ /* 0x000fc80000000000 */
[----:B------:R-:W-:Y:S02]  /*2f60*/  SHF.R.U32.HI R2, RZ, 0x14, R21 ;  /* 0x00000014ff027819 */ /* 0x000fe40000011615 */
[----:B------:R-:W-:Y:S01]  /*2f70*/  SHF.R.U32.HI R22, RZ, 0x14, R15 ;  /* 0x00000014ff167819 */ /* 0x000fe2000001160f */
[----:B------:R-:W-:Y:S01]  /*2f80*/  DFMA R32, R32, R16, R40 ;  /* 0x000000102020722b */ /* 0x000fe20000000028 */
[----:B------:R-:W-:Y:S01]  /*2f90*/  LOP3.LUT R2, R2, 0x7ff, RZ, 0xc0, !PT ;  /* 0x000007ff02027812 */ /* 0x000fe200078ec0ff */
[----:B------:R-:W-:Y:S01]  /*2fa0*/  DFMA R34, R34, R18, R42 ;  /* 0x000000122222722b */ /* 0x000fe2000000002a */
[----:B------:R-:W-:Y:S02]  /*2fb0*/  LOP3.LUT R22, R22, 0x7ff, RZ, 0xc0, !PT ;  /* 0x000007ff16167812 */ /* 0x000fe400078ec0ff */
[----:B------:R-:W-:Y:S02]  /*2fc0*/  ISETP.GT.U32.AND P1, PT, R2, 0x433, PT ;  /* 0x000004330200780c */ /* 0x000fe40003f24070 */
[----:B------:R-:W-:-:S02]  /*2fd0*/  ISETP.GT.U32.AND P4, PT, R22, 0x433, PT ;  /* 0x000004331600780c */ /* 0x000fc40003f84070 */
[----:B------:R-:W-:Y:S02]  /*2fe0*/  LOP3.LUT R17, R21, 0xfffff, RZ, 0xc0, !PT ;  /* 0x000fffff15117812 */ /* 0x000fe400078ec0ff */
[----:B---3--:R-:W-:Y:S02]  /*2ff0*/  SHF.R.U32.HI R26, RZ, 0x14, R33 ;  /* 0x00000014ff1a7819 */ /* 0x008fe40000011621 */
[----:B------:R-:W-:Y:S02]  /*3000*/  LOP3.LUT R18, R17, 0x100000, RZ, 0xfc, !PT ;  /* 0x0010000011127812 */ /* 0x000fe400078efcff */
[----:B------:R-:W-:Y:S02]  /*3010*/  LOP3.LUT R26, R26, 0x7ff, RZ, 0xc0, !PT ;  /* 0x000007ff1a1a7812 */ /* 0x000fe400078ec0ff */
[----:B------:R-:W-:Y:S01]  /*3020*/  SHF.R.U32.HI R28, RZ, 0x14, R35 ;  /* 0x00000014ff1c7819 */ /* 0x000fe20000011623 */
[----:B------:R-:W-:Y:S01]  /*3030*/  @!P1 IMAD.MOV R23, RZ, RZ, -R2 ;  /* 0x000000ffff179224 */ /* 0x000fe200078e0a02 */
[----:B------:R-:W-:Y:S01]  /*3040*/  ISETP.GT.U32.AND P0, PT, R26, 0x433, PT ;  /* 0x000004331a00780c */ /* 0x000fe20003f04070 */
[----:B------:R-:W-:Y:S01]  /*3050*/  @P1 VIADD R2, R2, 0xfffffbcd ;  /* 0xfffffbcd02021836 */ /* 0x000fe20000000000 */
[----:B------:R-:W-:-:S02]  /*3060*/  LOP3.LUT R28, R28, 0x7ff, RZ, 0xc0, !PT ;  /* 0x000007ff1c1c7812 */ /* 0x000fc400078ec0ff */
[----:B------:R-:W-:Y:S02]  /*3070*/  @!P1 PRMT R23, R23, 0x7710, RZ ;  /* 0x0000771017179816 */ /* 0x000fe400000000ff */
[----:B------:R-:W-:Y:S02]  /*3080*/  ISETP.GT.U32.AND P5, PT, R28, 0x433, PT ;  /* 0x000004331c00780c */ /* 0x000fe40003fa4070 */
[----:B------:R-:W-:Y:S01]  /*3090*/  ISETP.GE.AND P3, PT, R21, RZ, PT ;  /* 0x000000ff1500720c */ /* 0x000fe20003f66270 */
[----:B------:R-:W-:Y:S01]  /*30a0*/  @!P1 VIADD R16, R23, 0x433 ;  /* 0x0000043317109836 */ /* 0x000fe20000000000 */
[----:B------:R-:W-:Y:S01]  /*30b0*/  @P1 LOP3.LUT R23, R2, 0xffff, RZ, 0xc0, !PT ;  /* 0x0000ffff02171812 */ /* 0x000fe200078ec0ff */
[----:B------:R-:W-:Y:S01]  /*30c0*/  @!P4 IMAD.MOV R2, RZ, RZ, -R22 ;  /* 0x000000ffff02c224 */ /* 0x000fe200078e0a16 */
[----:B----4-:R-:W-:Y:S01]  /*30d0*/  LOP3.LUT R30, R15, 0xfffff, RZ, 0xc0, !PT ;  /* 0x000fffff0f1e7812 */ /* 0x010fe200078ec0ff */
[----:B------:R-:W-:Y:S01]  /*30e0*/  @P4 VIADD R22, R22, 0xfffffbcd ;  /* 0xfffffbcd16164836 */ /* 0x000fe20000000000 */
[----:B------:R-:W-:-:S02]  /*30f0*/  @!P1 LOP3.LUT R17, R16, 0xffff, RZ, 0xc0, !PT ;  /* 0x0000ffff10119812 */ /* 0x000fc400078ec0ff */
[----:B------:R-:W-:Y:S02]  /*3100*/  @!P4 PRMT R2, R2, 0x7710, RZ ;  /* 0x000077100202c816 */ /* 0x000fe400000000ff */
[-CC-:B------:R-:W-:Y:S02]  /*3110*/  @!P1 SHF.R.U32.HI R24, RZ, R17.reuse, R18.reuse ;  /* 0x00000011ff189219 */ /* 0x180fe40000011612 */
[--C-:B------:R-:W-:Y:S01]  /*3120*/  @!P1 SHF.R.U64 R38, R20, R17, R18.reuse ;  /* 0x0000001114269219 */ /* 0x100fe20000001212 */
[----:B------:R-:W-:Y:S01]  /*3130*/  @!P4 VIADD R2, R2, 0x433 ;  /* 0x000004330202c836 */ /* 0x000fe20000000000 */
[CC--:B------:R-:W-:Y:S02]  /*3140*/  @P1 SHF.L.U64.HI R24, R20.reuse, R23.reuse, R18 ;  /* 0x0000001714181219 */ /* 0x0c0fe40000010212 */
[----:B------:R0:W1:Y:S01]  /*3150*/  LDS.128 R16, [R0+0x30] ;  /* 0x0000300000107984 */ /* 0x0000620000000c00 */
[----:B------:R-:W-:Y:S02]  /*3160*/  @P1 SHF.L.U32 R38, R20, R23, RZ ;  /* 0x0000001714261219 */ /* 0x000fe400000006ff */
[----:B------:R-:W-:-:S02]  /*3170*/  @P4 LOP3.LUT R29, R22, 0xffff, RZ, 0xc0, !PT ;  /* 0x0000ffff161d4812 */ /* 0x000fc400078ec0ff */
[----:B------:R2:W3:Y:S01]  /*3180*/  LDS.128 R20, [R3+0x30] ;  /* 0x0000300003147984 */ /* 0x0004e20000000c00 */
[----:B------:R-:W-:Y:S01]  /*3190*/  @!P4 LOP3.LUT R27, R2, 0xffff, RZ, 0xc0, !PT ;  /* 0x0000ffff021bc812 */ /* 0x000fe200078ec0ff */
[----:B------:R-:W-:Y:S01]  /*31a0*/  @!P5 IMAD.MOV R2, RZ, RZ, -R28 ;  /* 0x000000ffff02d224 */ /* 0x000fe200078e0a1c */
[----:B------:R-:W-:Y:S01]  /*31b0*/  LOP3.LUT R30, R30, 0x100000, RZ, 0xfc, !PT ;  /* 0x001000001e1e7812 */ /* 0x000fe200078efcff */
[----:B0-----:R-:W-:Y:S01]  /*31c0*/  @!P0 IMAD.MOV R0, RZ, RZ, -R26 ;  /* 0x000000ffff008224 */ /* 0x001fe200078e0a1a */
[----:B------:R-:W-:Y:S01]  /*31d0*/  LOP3.LUT R36, R33, 0xfffff, RZ, 0xc0, !PT ;  /* 0x000fffff21247812 */ /* 0x000fe200078ec0ff */
[----:B------:R-:W-:Y:S01]  /*31e0*/  @P5 VIADD R28, R28, 0xfffffbcd ;  /* 0xfffffbcd1c1c5836 */ /* 0x000fe20000000000 */
[----:B------:R-:W-:Y:S01]  /*31f0*/  @!P5 PRMT R2, R2, 0x7710, RZ ;  /* 0x000077100202d816 */ /* 0x000fe200000000ff */
[----:B------:R-:W-:Y:S01]  /*3200*/  @P0 VIADD R26, R26, 0xfffffbcd ;  /* 0xfffffbcd1a1a0836 */ /* 0x000fe20000000000 */
[----:B------:R-:W-:Y:S02]  /*3210*/  @!P0 PRMT R0, R0, 0x7710, RZ ;  /* 0x0000771000008816 */ /* 0x000fe400000000ff */
[----:B------:R-:W-:-:S02]  /*3220*/  @!P4 SHF.R.U32.HI R25, RZ, R27, R30 ;  /* 0x0000001bff19c219 */ /* 0x000fc4000001161e */
[--C-:B------:R-:W-:Y:S01]  /*3230*/  @!P4 SHF.R.U64 R37, R14, R27, R30.reuse ;  /* 0x0000001b0e25c219 */ /* 0x100fe2000000121e */
[----:B------:R-:W-:Y:S01]  /*3240*/  @!P0 VIADD R0, R0, 0x433 ;  /* 0x0000043300008836 */ /* 0x000fe20000000000 */
[CC--:B------:R-:W-:Y:S02]  /*3250*/  @P4 SHF.L.U64.HI R25, R14.reuse, R29.reuse, R30 ;  /* 0x0000001d0e194219 */ /* 0x0c0fe4000001021e */
[----:B------:R-:W-:Y:S02]  /*3260*/  @P4 SHF.L.U32 R37, R14, R29, RZ ;  /* 0x0000001d0e254219 */ /* 0x000fe400000006ff */
[----:B--2---:R-:W-:Y:S01]  /*3270*/  @!P0 LOP3.LUT R3, R0, 0xffff, RZ, 0xc0, !PT ;  /* 0x0000ffff00038812 */ /* 0x004fe200078ec0ff */
[----:B------:R-:W-:Y:S01]  /*3280*/  @!P5 VIADD R0, R2, 0x433 ;  /* 0x000004330200d836 */ /* 0x000fe20000000000 */
[----:B------:R-:W-:Y:S02]  /*3290*/  LOP3.LUT R14, R35, 0xfffff, RZ, 0xc0, !PT ;  /* 0x000fffff230e7812 */ /* 0x000fe400078ec0ff */
[----:B------:R-:W-:-:S02]  /*32a0*/  LOP3.LUT R36, R36, 0x100000, RZ, 0xfc, !PT ;  /* 0x0010000024247812 */ /* 0x000fc400078efcff */
[----:B------:R-:W-:Y:S02]  /*32b0*/  LOP3.LUT R14, R14, 0x100000, RZ, 0xfc, !PT ;  /* 0x001000000e0e7812 */ /* 0x000fe400078efcff */
[----:B------:R-:W-:Y:S02]  /*32c0*/  @!P5 LOP3.LUT R27, R0, 0xffff, RZ, 0xc0, !PT ;  /* 0x0000ffff001bd812 */ /* 0x000fe400078ec0ff */
[-CC-:B------:R-:W-:Y:S02]  /*32d0*/  @!P0 SHF.R.U32.HI R31, RZ, R3.reuse, R36.reuse ;  /* 0x00000003ff1f8219 */ /* 0x180fe40000011624 */
[----:B------:R-:W-:Y:S02]  /*32e0*/  @!P0 SHF.R.U64 R30, R32, R3, R36 ;  /* 0x00000003201e8219 */ /* 0x000fe40000001224 */
[----:B------:R-:W-:Y:S02]  /*32f0*/  ISETP.GE.AND P2, PT, R15, RZ, PT ;  /* 0x000000ff0f00720c */ /* 0x000fe40003f46270 */
[----:B------:R-:W-:-:S02]  /*3300*/  @P5 LOP3.LUT R3, R28, 0xffff, RZ, 0xc0, !PT ;  /* 0x0000ffff1c035812 */ /* 0x000fc400078ec0ff */
[----:B------:R-:W-:Y:S02]  /*3310*/  @P0 LOP3.LUT R15, R26, 0xffff, RZ, 0xc0, !PT ;  /* 0x0000ffff1a0f0812 */ /* 0x000fe400078ec0ff */
[-CC-:B------:R-:W-:Y:S02]  /*3320*/  @!P5 SHF.R.U32.HI R0, RZ, R27.reuse, R14.reuse ;  /* 0x0000001bff00d219 */ /* 0x180fe4000001160e */
[C-C-:B------:R-:W-:Y:S02]  /*3330*/  @!P5 SHF.R.U64 R27, R34.reuse, R27, R14.reuse ;  /* 0x0000001b221bd219 */ /* 0x140fe4000000120e */
[CC--:B------:R-:W-:Y:S02]  /*3340*/  @P5 SHF.L.U64.HI R0, R34.reuse, R3.reuse, R14 ;  /* 0x0000000322005219 */ /* 0x0c0fe4000001020e */
[----:B------:R-:W-:Y:S01]  /*3350*/  @P5 SHF.L.U32 R27, R34, R3, RZ ;  /* 0x00000003221b5219 */ /* 0x000fe200000006ff */
[----:B-1----:R-:W-:Y:S01]  /*3360*/  DMUL R2, R16, R4 ;  /* 0x0000000410027228 */ /* 0x002fe20000000000 */
[----:B------:R-:W-:-:S02]  /*3370*/  @P0 SHF.L.U64.HI R31, R32, R15, R36 ;  /* 0x0000000f201f0219 */ /* 0x000fc40000010224 */
[----:B------:R-:W-:Y:S02]  /*3380*/  @P0 SHF.L.U32 R30, R32, R15, RZ ;  /* 0x0000000f201e0219 */ /* 0x000fe400000006ff */
[-C--:B------:R-:W-:Y:S02]  /*3390*/  IADD3 R15, P4, PT, RZ, -R38.reuse, RZ ;  /* 0x80000026ff0f7210 */ /* 0x080fe40007f9e0ff */
[----:B------:R-:W-:Y:S01]  /*33a0*/  IADD3 R28, P5, PT, RZ, -R37, RZ ;  /* 0x80000025ff1c7210 */ /* 0x000fe20007fbe0ff */
[----:B---3--:R-:W-:Y:S01]  /*33b0*/  DFMA R2, -R20, R8, R2 ;  /* 0x000000081402722b */ /* 0x008fe20000000102 */
[----:B------:R-:W-:Y:S01]  /*33c0*/  SEL R26, R15, R38, !P3 ;  /* 0x000000260f1a7207 */ /* 0x000fe20005800000 */
[----:B------:R-:W-:Y:S01]  /*33d0*/  DMUL R14, R18, R6 ;  /* 0x00000006120e7228 */ /* 0x000fe20000000000 */
[----:B------:R-:W-:Y:S01]  /*33e0*/  ISETP.GE.AND P0, PT, R35, RZ, PT ;  /* 0x000000ff2300720c */ /* 0x000fe20003f06270 */
[----:B------:R-:W-:Y:S01]  /*33f0*/  IMAD.X R34, RZ, RZ, ~R25, P5 ;  /* 0x000000ffff227224 */ /* 0x000fe200028e0e19 */
[-C--:B------:R-:W-:Y:S01]  /*3400*/  IADD3 R32, P5, PT, RZ, -R27.reuse, RZ ;  /* 0x8000001bff207210 */ /* 0x080fe20007fbe0ff */
[----:B------:R-:W-:Y:S01]  /*3410*/  IMAD.X R29, RZ, RZ, ~R24, P4 ;  /* 0x000000ffff1d7224 */ /* 0x000fe200020e0e18 */
[----:B------:R-:W-:Y:S01]  /*3420*/  ISETP.GE.AND P1, PT, R33, RZ, PT ;  /* 0x000000ff2100720c */ /* 0x000fe20003f26270 */
[----:B------:R-:W-:Y:S01]  /*3430*/  DMUL R8, R16, R8 ;  /* 0x0000000810087228 */ /* 0x000fe20000000000 */
[----:B------:R-:W-:Y:S01]  /*3440*/  SEL R32, R32, R27, !P0 ;  /* 0x0000001b20207207 */ /* 0x000fe20004000000 */
[-C--:B------:R-:W-:Y:S01]  /*3450*/  DFMA R14, -R22, R10.reuse, R14 ;  /* 0x0000000a160e722b */ /* 0x080fe2000000010e */
[----:B------:R-:W-:Y:S01]  /*3460*/  SEL R27, R29, R24, !P3 ;  /* 0x000000181d1b7207 */ /* 0x000fe20005800000 */
[----:B------:R-:W-:Y:S01]  /*3470*/  DMUL R10, R18, R10 ;  /* 0x0000000a120a7228 */ /* 0x000fe20000000000 */
[----:B------:R-:W-:-:S02]  /*3480*/  IADD3 R33, P4, PT, RZ, -R30, RZ ;  /* 0x8000001eff217210 */ /* 0x000fc40007f9e0ff */
[----:B------:R-:W-:Y:S01]  /*3490*/  SEL R29, R34, R25, !P2 ;  /* 0x00000019221d7207 */ /* 0x000fe20005000000 */
[----:B------:R-:W-:Y:S01]  /*34a0*/  IMAD.X R25, RZ, RZ, ~R0, P5 ;  /* 0x000000ffff197224 */ /* 0x000fe200028e0e00 */
[----:B------:R-:W-:Y:S01]  /*34b0*/  SHF.R.U32.HI R17, RZ, 0x14, R3 ;  /* 0x00000014ff117819 */ /* 0x000fe20000011603 */
[----:B------:R-:W-:Y:S01]  /*34c0*/  IMAD.X R36, RZ, RZ, ~R31, P4 ;  /* 0x000000ffff247224 */ /* 0x000fe200020e0e1f */
[----:B------:R-:W-:Y:S01]  /*34d0*/  SEL R30, R33, R30, !P1 ;  /* 0x0000001e211e7207 */ /* 0x000fe20004800000 */
[----:B------:R-:W-:Y:S01]  /*34e0*/  DFMA R4, R20, R4, R8 ;  /* 0x000000041404722b */ /* 0x000fe20000000008 */
[----:B------:R-:W-:Y:S01]  /*34f0*/  SEL R33, R25, R0, !P0 ;  /* 0x0000000019217207 */ /* 0x000fe20004000000 */
[----:B------:R-:W-:Y:S01]  /*3500*/  DFMA R6, R22, R6, R10 ;  /* 0x000000061606722b */ /* 0x000fe2000000000a */
[----:B------:R-:W-:Y:S01]  /*3510*/  LOP3.LUT R0, R17, 0x7ff, RZ, 0xc0, !PT ;  /* 0x000007ff11007812 */ /* 0x000fe200078ec0ff */
[----:B------:R-:W-:Y:S01]  /*3520*/  STG.E.64 desc[UR8][R12.64+0x20], R26 ;  /* 0x0000201a0c007986 */ /* 0x000fe2000c101b08 */
[----:B------:R-:W-:-:S02]  /*3530*/  SHF.R.U32.HI R16, RZ, 0x14, R15 ;  /* 0x00000014ff107819 */ /* 0x000fc4000001160f */
[----:B------:R-:W-:Y:S01]  /*3540*/  SEL R31, R36, R31, !P1 ;  /* 0x0000001f241f7207 */ /* 0x000fe20004800000 */
[----:B------:R-:W-:Y:S01]  /*3550*/  STG.E.64 desc[UR8][R12.64+0x2028], R32 ;  /* 0x002028200c007986 */ /* 0x000fe2000c101b08 */
[----:B------:R-:W-:Y:S02]  /*3560*/  ISETP.GT.U32.AND P1, PT, R0, 0x433, PT ;  /* 0x000004330000780c */ /* 0x000fe40003f24070 */
[----:B------:R-:W-:Y:S01]  /*3570*/  LOP3.LUT R16, R16, 0x7ff, RZ, 0xc0, !PT ;  /* 0x000007ff10107812 */ /* 0x000fe200078ec0ff */
[----:B------:R-:W-:Y:S01]  /*3580*/  STG.E.64 desc[UR8][R12.64+0x2020], R30 ;  /* 0x0020201e0c007986 */ /* 0x000fe2000c101b08 */
[----:B------:R-:W-:Y:S02]  /*3590*/  SHF.R.U32.HI R10, RZ, 0x14, R5 ;  /* 0x00000014ff0a7819 */ /* 0x000fe40000011605 */
[----:B------:R-:W-:Y:S02]  /*35a0*/  ISETP.GT.U32.AND P4, PT, R16, 0x433, PT ;  /* 0x000004331000780c */ /* 0x000fe40003f84070 */
[----:B------:R-:W-:-:S02]  /*35b0*/  LOP3.LUT R10, R10, 0x7ff, RZ, 0xc0, !PT ;  /* 0x000007ff0a0a7812 */ /* 0x000fc400078ec0ff */
[----:B------:R-:W-:Y:S02]  /*35c0*/  SHF.R.U32.HI R18, RZ, 0x14, R7 ;  /* 0x00000014ff127819 */ /* 0x000fe40000011607 */
[----:B------:R-:W-:Y:S01]  /*35d0*/  ISETP.GT.U32.AND P0, PT, R10, 0x433, PT ;  /* 0x000004330a00780c */ /* 0x000fe20003f04070 */
[----:B------:R-:W-:Y:S01]  /*35e0*/  @!P1 IMAD.MOV R8, RZ, RZ, -R0 ;  /* 0x000000ffff089224 */ /* 0x000fe200078e0a00 */
[----:B------:R-:W-:Y:S01]  /*35f0*/  LOP3.LUT R18, R18, 0x7ff, RZ, 0xc0, !PT ;  /* 0x000007ff12127812 */ /* 0x000fe200078ec0ff */
[----:B------:R-:W-:Y:S01]  /*3600*/  @P1 VIADD R0, R0, 0xfffffbcd ;  /* 0xfffffbcd00001836 */ /* 0x000fe20000000000 */
[----:B------:R-:W-:Y:S02]  /*3610*/  LOP3.LUT R22, R3, 0xfffff, RZ, 0xc0, !PT ;  /* 0x000fffff03167812 */ /* 0x000fe400078ec0ff */
[----:B------:R-:W-:Y:S01]  /*3620*/  @!P1 PRMT R8, R8, 0x7710, RZ ;  /* 0x0000771008089816 */ /* 0x000fe200000000ff */
[----:B------:R-:W-:Y:S01]  /*3630*/  @!P4 IMAD.MOV R11, RZ, RZ, -R16 ;  /* 0x000000ffff0bc224 */ /* 0x000fe200078e0a10 */
[----:B------:R-:W-:Y:S01]  /*3640*/  ISETP.GT.U32.AND P5, PT, R18, 0x433, PT ;  /* 0x000004331200780c */ /* 0x000fe20003fa4070 */
[----:B------:R-:W-:Y:S01]  /*3650*/  @P4 VIADD R16, R16, 0xfffffbcd ;  /* 0xfffffbcd10104836 */ /* 0x000fe20000000000 */
[----:B------:R-:W-:Y:S01]  /*3660*/  LOP3.LUT R22, R22, 0x100000, RZ, 0xfc, !PT ;  /* 0x0010000016167812 */ /* 0x000fe200078efcff */
[----:B------:R-:W-:Y:S01]  /*3670*/  @!P1 VIADD R8, R8, 0x433 ;  /* 0x0000043308089836 */ /* 0x000fe20000000000 */
[----:B------:R-:W-:-:S02]  /*3680*/  @!P4 PRMT R11, R11, 0x7710, RZ ;  /* 0x000077100b0bc816 */ /* 0x000fc400000000ff */
[----:B------:R-:W-:Y:S02]  /*3690*/  LOP3.LUT R20, R15, 0xfffff, RZ, 0xc0, !PT ;  /* 0x000fffff0f147812 */ /* 0x000fe400078ec0ff */
[----:B------:R-:W-:Y:S01]  /*36a0*/  @!P1 LOP3.LUT R9, R8, 0xffff, RZ, 0xc0, !PT ;  /* 0x0000ffff08099812 */ /* 0x000fe200078ec0ff */
[----:B------:R-:W-:Y:S01]  /*36b0*/  @!P4 VIADD R8, R11, 0x433 ;  /* 0x000004330b08c836 */ /* 0x000fe20000000000 */
[----:B------:R-:W-:Y:S01]  /*36c0*/  @P1 LOP3.LUT R11, R0, 0xffff, RZ, 0xc0, !PT ;  /* 0x0000ffff000b1812 */ /* 0x000fe200078ec0ff */
[----:B------:R-:W-:Y:S01]  /*36d0*/  @!P0 IMAD.MOV R0, RZ, RZ, -R10 ;  /* 0x000000ffff008224 */ /* 0x000fe200078e0a0a */
[-CC-:B------:R-:W-:Y:S01]  /*36e0*/  @!P1 SHF.R.U32.HI R21, RZ, R9.reuse, R22.reuse ;  /* 0x00000009ff159219 */ /* 0x180fe20000011616 */
[----:B------:R-:W-:Y:S01]  /*36f0*/  @P0 VIADD R10, R10, 0xfffffbcd ;  /* 0xfffffbcd0a0a0836 */ /* 0x000fe20000000000 */
[C-C-:B------:R-:W-:Y:S02]  /*3700*/  @!P1 SHF.R.U64 R19, R2.reuse, R9, R22.reuse ;  /* 0x0000000902139219 */ /* 0x140fe40000001216 */
[----:B------:R-:W-:-:S02]  /*3710*/  @P1 SHF.L.U64.HI R21, R2, R11, R22 ;  /* 0x0000000b02151219 */ /* 0x000fc40000010216 */
[----:B------:R-:W-:Y:S01]  /*3720*/  @P1 SHF.L.U32 R19, R2, R11, RZ ;  /* 0x0000000b02131219 */ /* 0x000fe200000006ff */
[----:B------:R-:W-:Y:S01]  /*3730*/  @!P5 IMAD.MOV R2, RZ, RZ, -R18 ;  /* 0x000000ffff02d224 */ /* 0x000fe200078e0a12 */
[----:B------:R-:W-:Y:S01]  /*3740*/  @!P0 PRMT R0, R0, 0x7710, RZ ;  /* 0x0000771000008816 */ /* 0x000fe200000000ff */
[----:B------:R-:W-:Y:S01]  /*3750*/  @P5 VIADD R18, R18, 0xfffffbcd ;  /* 0xfffffbcd12125836 */ /* 0x000fe20000000000 */
[----:B------:R-:W-:Y:S02]  /*3760*/  LOP3.LUT R20, R20, 0x100000, RZ, 0xfc, !PT ;  /* 0x0010000014147812 */ /* 0x000fe400078efcff */
[----:B------:R-:W-:Y:S01]  /*3770*/  @!P4 LOP3.LUT R17, R8, 0xffff, RZ, 0xc0, !PT ;  /* 0x0000ffff0811c812 */ /* 0x000fe200078ec0ff */
[----:B------:R-:W-:Y:S01]  /*3780*/  @!P0 VIADD R0, R0, 0x433 ;  /* 0x0000043300008836 */ /* 0x000fe20000000000 */
[----:B------:R-:W-:Y:S02]  /*3790*/  ISETP.GE.AND P3, PT, R3, RZ, PT ;  /* 0x000000ff0300720c */ /* 0x000fe40003f66270 */
[----:B------:R-:W-:-:S02]  /*37a0*/  @P4 LOP3.LUT R3, R16, 0xffff, RZ, 0xc0, !PT ;  /* 0x0000ffff10034812 */ /* 0x000fc400078ec0ff */
[----:B------:R-:W-:Y:S02]  /*37b0*/  @!P5 PRMT R2, R2, 0x7710, RZ ;  /* 0x000077100202d816 */ /* 0x000fe400000000ff */
[-CC-:B------:R-:W-:Y:S02]  /*37c0*/  @!P4 SHF.R.U32.HI R16, RZ, R17.reuse, R20.reuse ;  /* 0x00000011ff10c219 */ /* 0x180fe40000011614 */
[C-C-:B------:R-:W-:Y:S02]  /*37d0*/  @!P4 SHF.R.U64 R17, R14.reuse, R17, R20.reuse ;  /* 0x000000110e11c219 */ /* 0x140fe40000001214 */
[----:B------:R-:W-:Y:S02]  /*37e0*/  LOP3.LUT R8, R5, 0xfffff, RZ, 0xc0, !PT ;  /* 0x000fffff05087812 */ /* 0x000fe400078ec0ff */
[CC--:B------:R-:W-:Y:S02]  /*37f0*/  @P4 SHF.L.U64.HI R16, R14.reuse, R3.reuse, R20 ;  /* 0x000000030e104219 */ /* 0x0c0fe40000010214 */
[----:B------:R-:W-:-:S02]  /*3800*/  @P4 SHF.L.U32 R17, R14, R3, RZ ;  /* 0x000000030e114219 */ /* 0x000fc400000006ff */
[----:B------:R-:W-:Y:S01]  /*3810*/  @!P0 LOP3.LUT R3, R0, 0xffff, RZ, 0xc0, !PT ;  /* 0x0000ffff00038812 */ /* 0x000fe200078ec0ff */
[----:B------:R-:W-:Y:S01]  /*3820*/  @!P5 VIADD R0, R2, 0x433 ;  /* 0x000004330200d836 */ /* 0x000fe20000000000 */
[----:B------:R-:W-:Y:S02]  /*3830*/  LOP3.LUT R14, R7, 0xfffff, RZ, 0xc0, !PT ;  /* 0x000fffff070e7812 */ /* 0x000fe400078ec0ff */
[----:B------:R-:W-:Y:S02]  /*3840*/  LOP3.LUT R8, R8, 0x100000, RZ, 0xfc, !PT ;  /* 0x0010000008087812 */ /* 0x000fe400078efcff */
[----:B------:R-:W-:Y:S02]  /*3850*/  SEL R28, R28, R37, !P2 ;  /* 0x000000251c1c7207 */ /* 0x000fe40005000000 */
[----:B------:R-:W-:Y:S02]  /*3860*/  ISETP.GE.AND P2, PT, R15, RZ, PT ;  /* 0x000000ff0f00720c */ /* 0x000fe40003f46270 */
[----:B------:R-:W-:Y:S01]  /*3870*/  @P0 LOP3.LUT R9, R10, 0xffff, RZ, 0xc0, !PT ;  /* 0x0000ffff0a090812 */ /* 0x000fe200078ec0ff */
[----:B------:R-:W-:Y:S01]  /*3880*/  STG.E.64 desc[UR8][R12.64+0x28], R28 ;  /* 0x0000281c0c007986 */ /* 0x000fe2000c101b08 */
[----:B------:R-:W-:-:S02]  /*3890*/  LOP3.LUT R14, R14, 0x100000, RZ, 0xfc, !PT ;  /* 0x001000000e0e7812 */ /* 0x000fc400078efcff */
[-CC-:B------:R-:W-:Y:S02]  /*38a0*/  @!P0 SHF.R.U32.HI R15, RZ, R3.reuse, R8.reuse ;  /* 0x00000003ff0f8219 */ /* 0x180fe40000011608 */
[----:B------:R-:W-:Y:S02]  /*38b0*/  @!P5 LOP3.LUT R11, R0, 0xffff, RZ, 0xc0, !PT ;  /* 0x0000ffff000bd812 */ /* 0x000fe400078ec0ff */
[--C-:B------:R-:W-:Y:S02]  /*38c0*/  @!P0 SHF.R.U64 R10, R4, R3, R8.reuse ;  /* 0x00000003040a8219 */ /* 0x100fe40000001208 */
[----:B------:R-:W-:Y:S02]  /*38d0*/  @P5 LOP3.LUT R3, R18, 0xffff, RZ, 0xc0, !PT ;  /* 0x0000ffff12035812 */ /* 0x000fe400078ec0ff */
[----:B------:R-:W-:Y:S02]  /*38e0*/  IADD3 R2, P4, PT, RZ, -R19, RZ ;  /* 0x80000013ff027210 */ /* 0x000fe40007f9e0ff */
[----:B------:R-:W-:-:S02]  /*38f0*/  @P0 SHF.L.U64.HI R15, R4, R9, R8 ;  /* 0x00000009040f0219 */ /* 0x000fc40000010208 */
[-CC-:B------:R-:W-:Y:S02]  /*3900*/  @!P5 SHF.R.U32.HI R0, RZ, R11.reuse, R14.reuse ;  /* 0x0000000bff00d219 */ /* 0x180fe4000001160e */
[C-C-:B------:R-:W-:Y:S02]  /*3910*/  @!P5 SHF.R.U64 R8, R6.reuse, R11, R14.reuse ;  /* 0x0000000b0608d219 */ /* 0x140fe4000000120e */
[CC--:B------:R-:W-:Y:S02]  /*3920*/  @P5 SHF.L.U64.HI R0, R6.reuse, R3.reuse, R14 ;  /* 0x0000000306005219 */ /* 0x0c0fe4000001020e */
[----:B------:R-:W-:Y:S01]  /*3930*/  @P5 SHF.L.U32 R8, R6, R3, RZ ;  /* 0x0000000306085219 */ /* 0x000fe200000006ff */
[----:B------:R-:W-:Y:S01]  /*3940*/  IMAD.X R6, RZ, RZ, ~R21, P4 ;  /* 0x000000ffff067224 */ /* 0x000fe200020e0e15 */
[----:B------:R-:W-:Y:S02]  /*3950*/  @P0 SHF.L.U32 R10, R4, R9, RZ ;  /* 0x00000009040a0219 */ /* 0x000fe400000006ff */
[----:B------:R-:W-:-:S02]  /*3960*/  ISETP.GE.AND P0, PT, R7, RZ, PT ;  /* 0x000000ff0700720c */ /* 0x000fc40003f06270 */
[----:B------:R-:W-:Y:S02]  /*3970*/  SEL R2, R2, R19, !P3 ;  /* 0x0000001302027207 */ /* 0x000fe40005800000 */
[----:B------:R-:W-:Y:S02]  /*3980*/  SEL R3, R6, R21, !P3 ;  /* 0x0000001506037207 */ /* 0x000fe40005800000 */
[----:B------:R-:W-:Y:S02]  /*3990*/  ISETP.GE.AND P1, PT, R5, RZ, PT ;  /* 0x000000ff0500720c */ /* 0x000fe40003f26270 */
[-C--:B------:R-:W-:Y:S01]  /*39a0*/  IADD3 R4, P5, PT, RZ, -R17.reuse, RZ ;  /* 0x80000011ff047210 */ /* 0x080fe20007fbe0ff */
[----:B------:R-:W-:Y:S01]  /*39b0*/  STG.E.64 desc[UR8][R12.64+0x30], R2 ;  /* 0x000030020c007986 */ /* 0x000fe2000c101b08 */
[----:B------:R-:W-:Y:S02]  /*39c0*/  IADD3 R7, P4, PT, RZ, -R10, RZ ;  /* 0x8000000aff077210 */ /* 0x000fe40007f9e0ff */
[----:B------:R-:W-:Y:S01]  /*39d0*/  IADD3 R9, P3, PT, RZ, -R8, RZ ;  /* 0x80000008ff097210 */ /* 0x000fe20007f7e0ff */
[----:B------:R-:W-:Y:S01]  /*39e0*/  IMAD.X R5, RZ, RZ, ~R16, P5 ;  /* 0x000000ffff057224 */ /* 0x000fe200028e0e10 */
[----:B------:R-:W-:Y:S01]  /*39f0*/  SEL R6, R7, R10, !P1 ;  /* 0x0000000a07067207 */ /* 0x000fe20004800000 */
[----:B------:R-:W-:Y:S01]  /*3a00*/  IMAD.X R10, RZ, RZ, ~R15, P4 ;  /* 0x000000ffff0a7224 */ /* 0x000fe200020e0e0f */
[----:B------:R-:W-:Y:S01]  /*3a10*/  SEL R8, R9, R8, !P0 ;  /* 0x0000000809087207 */ /* 0x000fe20004000000 */
[----:B------:R-:W-:Y:S01]  /*3a20*/  IMAD.X R11, RZ, RZ, ~R0, P3 ;  /* 0x000000ffff0b7224 */ /* 0x000fe200018e0e00 */
[----:B------:R-:W-:-:S02]  /*3a30*/  SEL R4, R4, R17, !P2 ;  /* 0x0000001104047207 */ /* 0x000fc40005000000 */
[----:B------:R-:W-:Y:S02]  /*3a40*/  SEL R5, R5, R16, !P2 ;  /* 0x0000001005057207 */ /* 0x000fe40005000000 */
[----:B------:R-:W-:Y:S02]  /*3a50*/  SEL R7, R10, R15, !P1 ;  /* 0x0000000f0a077207 */ /* 0x000fe40004800000 */
[----:B------:R-:W-:Y:S01]  /*3a60*/  SEL R9, R11, R0, !P0 ;  /* 0x000000000b097207 */ /* 0x000fe20004000000 */
[----:B------:R-:W-:Y:S04]  /*3a70*/  STG.E.64 desc[UR8][R12.64+0x38], R4 ;  /* 0x000038040c007986 */ /* 0x000fe8000c101b08 */
[----:B------:R-:W-:Y:S04]  /*3a80*/  STG.E.64 desc[UR8][R12.64+0x2030], R6 ;  /* 0x002030060c007986 */ /* 0x000fe8000c101b08 */
[----:B------:R-:W-:Y:S01]  /*3a90*/  STG.E.64 desc[UR8][R12.64+0x2038], R8 ;  /* 0x002038080c007986 */ /* 0x000fe2000c101b08 */
[----:B------:R-:W-:Y:S05]  /*3aa0*/  EXIT ;  /* 0x000000000000794d */ /* 0x000fea0003800000 */
        .weak           $__internal_0_$__cuda_sm20_dblrcp_rn_slowpath_v3
        .type           $__internal_0_$__cuda_sm20_dblrcp_rn_slowpath_v3,@function
        .size           $__internal_0_$__cuda_sm20_dblrcp_rn_slowpath_v3,(.L_x_12 - $__internal_0_$__cuda_sm20_dblrcp_rn_slowpath_v3)
$__internal_0_$__cuda_sm20_dblrcp_rn_slowpath_v3:
[----:B------:R-:W-:Y:S02]  /*3ab0*/  IMAD.MOV.U32 R6, RZ, RZ, R8 ;  /* 0x000000ffff067224 */ /* 0x000fe400078e0008 */
[----:B------:R-:W-:-:S06]  /*3ac0*/  IMAD.MOV.U32 R7, RZ, RZ, R9 ;  /* 0x000000ffff077224 */ /* 0x000fcc00078e0009 */
[----:B------:R-:W-:-:S14]  /*3ad0*/  DSETP.GTU.AND P0, PT, |R6|, +INF , PT ;  /* 0x7ff000000600742a */ /* 0x000fdc0003f0c200 */
[----:B------:R-:W-:Y:S05]  /*3ae0*/  @P0 BRA `(.L_x_2) ;  /* 0x00000000007c0947 */ /* 0x000fea0003800000 */
[----:B------:R-:W-:-:S05]  /*3af0*/  LOP3.LUT R11, R9, 0x7fffffff, RZ, 0xc0, !PT ;  /* 0x7fffffff090b7812 */ /* 0x000fca00078ec0ff */
[----:B------:R-:W-:-:S05]  /*3b00*/  VIADD R8, R11, 0xffffffff ;  /* 0xffffffff0b087836 */ /* 0x000fca0000000000 */
[----:B------:R-:W-:-:S13]  /*3b10*/  ISETP.GE.U32.AND P0, PT, R8, 0x7fefffff, PT ;  /* 0x7fefffff0800780c */ /* 0x000fda0003f06070 */
[----:B------:R-:W-:Y:S01]  /*3b20*/  @P0 LOP3.LUT R9, R7, 0x7ff00000, RZ, 0x3c, !PT ;  /* 0x7ff0000007090812 */ /* 0x000fe200078e3cff */
[----:B------:R-:W-:Y:S01]  /*3b30*/  @P0 IMAD.MOV.U32 R8, RZ, RZ, RZ ;  /* 0x000000ffff080224 */ /* 0x000fe200078e00ff */
[----:B------:R-:W-:Y:S06]  /*3b40*/  @P0 BRA `(.L_x_3) ;  /* 0x00000000006c0947 */ /* 0x000fec0003800000 */
[----:B------:R-:W-:-:S13]  /*3b50*/  ISETP.GE.U32.AND P0, PT, R11, 0x1000001, PT ;  /* 0x010000010b00780c */ /* 0x000fda0003f06070 */
[----:B------:R-:W-:Y:S05]  /*3b60*/  @!P0 BRA `(.L_x_4) ;  /* 0x0000000000348947 */ /* 0x000fea0003800000 */
[----:B------:R-:W-:Y:S02]  /*3b70*/  VIADD R9, R7, 0xc0200000 ;  /* 0xc020000007097836 */ /* 0x000fe40000000000 */
[----:B------:R-:W-:Y:S02]  /*3b80*/  IMAD.MOV.U32 R8, RZ, RZ, R6 ;  /* 0x000000ffff087224 */ /* 0x000fe400078e0006 */
[----:B------:R-:W0:Y:S04]  /*3b90*/  MUFU.RCP64H R11, R9 ;  /* 0x00000009000b7308 */ /* 0x000e280000001800 */
[----:B0-----:R-:W-:-:S08]  /*3ba0*/  DFMA R12, -R8, R10, 1 ;  /* 0x3ff00000080c742b */ /* 0x001fd0000000010a */
[----:B------:R-:W-:-:S08]  /*3bb0*/  DFMA R12, R12, R12, R12 ;  /* 0x0000000c0c0c722b */ /* 0x000fd0000000000c */
[----:B------:R-:W-:-:S08]  /*3bc0*/  DFMA R12, R10, R12, R10 ;  /* 0x0000000c0a0c722b */ /* 0x000fd0000000000a */
[----:B------:R-:W-:-:S08]  /*3bd0*/  DFMA R10, -R8, R12, 1 ;  /* 0x3ff00000080a742b */ /* 0x000fd0000000010c */
[----:B------:R-:W-:-:S08]  /*3be0*/  DFMA R10, R12, R10, R12 ;  /* 0x0000000a0c0a722b */ /* 0x000fd0000000000c */
[----:B------:R-:W-:-:S08]  /*3bf0*/  DMUL R10, R10, 2.2250738585072013831e-308 ;  /* 0x001000000a0a7828 */ /* 0x000fd00000000000 */
[----:B------:R-:W-:-:S08]  /*3c00*/  DFMA R6, -R6, R10, 1 ;  /* 0x3ff000000606742b */ /* 0x000fd0000000010a */
[----:B------:R-:W-:-:S08]  /*3c10*/  DFMA R6, R6, R6, R6 ;  /* 0x000000060606722b */ /* 0x000fd00000000006 */
[----:B------:R-:W-:Y:S01]  /*3c20*/  DFMA R8, R10, R6, R10 ;  /* 0x000000060a08722b */ /* 0x000fe2000000000a */
[----:B------:R-:W-:Y:S10]  /*3c30*/  BRA `(.L_x_3) ;  /* 0x0000000000307947 */ /* 0x000ff40003800000 */
.L_x_4:
[----:B------:R-:W-:Y:S01]  /*3c40*/  DMUL R6, R6, 8.11296384146066816958e+31 ;  /* 0x4690000006067828 */ /* 0x000fe20000000000 */
[----:B------:R-:W-:-:S05]  /*3c50*/  IMAD.MOV.U32 R8, RZ, RZ, R10 ;  /* 0x000000ffff087224 */ /* 0x000fca00078e000a */
[----:B------:R-:W0:Y:S02]  /*3c60*/  MUFU.RCP64H R9, R7 ;  /* 0x0000000700097308 */ /* 0x000e240000001800 */
[----:B0-----:R-:W-:-:S08]  /*3c70*/  DFMA R10, -R6, R8, 1 ;  /* 0x3ff00000060a742b */ /* 0x001fd00000000108 */
[----:B------:R-:W-:-:S08]  /*3c80*/  DFMA R10, R10, R10, R10 ;  /* 0x0000000a0a0a722b */ /* 0x000fd0000000000a */
[----:B------:R-:W-:-:S08]  /*3c90*/  DFMA R10, R8, R10, R8 ;  /* 0x0000000a080a722b */ /* 0x000fd00000000008 */
[----:B------:R-:W-:-:S08]  /*3ca0*/  DFMA R8, -R6, R10, 1 ;  /* 0x3ff000000608742b */ /* 0x000fd0000000010a */
[----:B------:R-:W-:-:S08]  /*3cb0*/  DFMA R8, R10, R8, R10 ;  /* 0x000000080a08722b */ /* 0x000fd0000000000a */
[----:B------:R-:W-:Y:S01]  /*3cc0*/  DMUL R8, R8, 8.11296384146066816958e+31 ;  /* 0x4690000008087828 */ /* 0x000fe20000000000 */
[----:B------:R-:W-:Y:S10]  /*3cd0*/  BRA `(.L_x_3) ;  /* 0x0000000000087947 */ /* 0x000ff40003800000 */
.L_x_2:
[----:B------:R-:W-:Y:S01]  /*3ce0*/  LOP3.LUT R9, R7, 0x80000, RZ, 0xfc, !PT ;  /* 0x0008000007097812 */ /* 0x000fe200078efcff */
[----:B------:R-:W-:-:S07]  /*3cf0*/  IMAD.MOV.U32 R8, RZ, RZ, R6 ;  /* 0x000000ffff087224 */ /* 0x000fce00078e0006 */
.L_x_3:
[----:B------:R-:W-:Y:S02]  /*3d00*/  IMAD.MOV.U32 R6, RZ, RZ, R4 ;  /* 0x000000ffff067224 */ /* 0x000fe400078e0004 */
[----:B------:R-:W-:-:S04]  /*3d10*/  IMAD.MOV.U32 R7, RZ, RZ, 0x0 ;  /* 0x00000000ff077424 */ /* 0x000fc800078e00ff */
[----:B------:R-:W-:Y:S05]  /*3d20*/  RET.REL.NODEC R6 `(_ZN5cufft3fftEPmPdi) ;  /* 0xffffffc006b47950 */ /* 0x000fea0003c3ffff */
.L_x_5:
        /* <DEDUP_REMOVED lines=13> */
.L_x_12:


//--------------------- .text._ZN5cufft4ifftEPdPji --------------------------
	.section	.text._ZN5cufft4ifftEPdPji,"ax",@progbits
	.align	128
        .global         _ZN5cufft4ifftEPdPji
        .type           _ZN5cufft4ifftEPdPji,@function
        .size           _ZN5cufft4ifftEPdPji,(.L_x_16 - _ZN5cufft4ifftEPdPji)
        .other          _ZN5cufft4ifftEPdPji,@"STO_CUDA_ENTRY STV_DEFAULT"
_ZN5cufft4ifftEPdPji:
.text._ZN5cufft4ifftEPdPji:
[----:B------:R-:W-:Y:S01]  /*0000*/  LDC R1, c[0x0][0x37c] ;  /* 0x0000df00ff017b82 */ /* 0x000fe20000000800 */
[----:B------:R-:W0:Y:S07]  /*0010*/  S2R R2, SR_TID.X ;  /* 0x0000000000027919 */ /* 0x000e2e0000002100 */
[----:B------:R-:W0:Y:S08]  /*0020*/  S2UR UR4, SR_CTAID.X ;  /* 0x00000000000479c3 */ /* 0x000e300000002500 */
[----:B------:R-:W0:Y:S08]  /*0030*/  LDC R5, c[0x0][0x360] ;  /* 0x0000d800ff057b82 */ /* 0x000e300000000800 */
[----:B------:R-:W1:Y:S01]  /*0040*/  LDC R0, c[0x0][0x390] ;  /* 0x0000e400ff007b82 */ /* 0x000e620000000800 */
[----:B0-----:R-:W-:Y:S01]  /*0050*/  IMAD R5, R5, UR4, R2 ;  /* 0x0000000405057c24 */ /* 0x001fe2000f8e0202 */
[----:B-1----:R-:W-:-:S04]  /*0060*/  SHF.R.S32.HI R2, RZ, 0x3, R0 ;  /* 0x00000003ff027819 */ /* 0x002fc80000011400 */
[----:B------:R-:W-:-:S13]  /*0070*/  ISETP.GE.AND P0, PT, R5, R2, PT ;  /* 0x000000020500720c */ /* 0x000fda0003f06270 */
[----:B------:R-:W-:Y:S05]  /*0080*/  @P0 EXIT ;  /* 0x000000000000094d */ /* 0x000fea0003800000 */
[----:B------:R-:W0:Y:S01]  /*0090*/  LDC.64 R6, c[0x0][0x388] ;  /* 0x0000e200ff067b82 */ /* 0x000e220000000a00 */
[----:B------:R-:W1:Y:S01]  /*00a0*/  LDCU.64 UR8, c[0x0][0x358] ;  /* 0x00006b00ff0877ac */ /* 0x000e620008000a00 */
[----:B------:R-:W-:-:S06]  /*00b0*/  IMAD.SHL.U32 R3, R5, 0x2, RZ ;  /* 0x0000000205037824 */ /* 0x000fcc00078e00ff */
[----:B------:R-:W2:Y:S01]  /*00c0*/  LDC.64 R56, c[0x4][0x8] ;  /* 0x01000200ff387b82 */ /* 0x000ea20000000a00 */
[----:B------:R-:W-:Y:S02]  /*00d0*/  IMAD.SHL.U32 R53, R5, 0x4, RZ ;  /* 0x0000000405357824 */ /* 0x000fe400078e00ff */
[----:B0-----:R-:W-:-:S05]  /*00e0*/  IMAD.WIDE R6, R3, 0x10, R6 ;  /* 0x0000001003067825 */ /* 0x001fca00078e0206 */
[----:B-1----:R-:W3:Y:S01]  /*00f0*/  LDG.E.128.CONSTANT R16, desc[UR8][R6.64] ;  /* 0x0000000806107981 */ /* 0x002ee2000c1e9d00 */
[----:B--2---:R-:W-:-:S03]  /*0100*/  IMAD.WIDE R52, R53, 0x20, R56 ;  /* 0x0000002035347825 */ /* 0x004fc600078e0238 */
[----:B------:R-:W2:Y:S04]  /*0110*/  LDG.E.128.CONSTANT R60, desc[UR8][R6.64+0x800] ;  /* 0x00080008063c7981 */ /* 0x000ea8000c1e9d00 */
[----:B------:R-:W4:Y:S04]  /*0120*/  LDG.E.ENL2.256 R28, R24, desc[UR8][R52.64] ;  /* 0xfe0000083418797e */ /* 0x000f28000812191c */
[----:B------:R-:W5:Y:S04]  /*0130*/  LDG.E.ENL2.256 R20, R40, desc[UR8][R52.64+0x20] ;  /* 0xfe0001083428797e */ /* 0x000f680008121914 */
[----:B------:R-:W5:Y:S04]  /*0140*/  LDG.E.128.CONSTANT R48, desc[UR8][R6.64+0x10] ;  /* 0x0000100806307981 */ /* 0x000f68000c1e9d00 */
[----:B------:R-:W5:Y:S04]  /*0150*/  LDG.E.128.CONSTANT R44, desc[UR8][R6.64+0x810] ;  /* 0x00081008062c7981 */ /* 0x000f68000c1e9d00 */
[----:B------:R-:W5:Y:S04]  /*0160*/  LDG.E.ENL2.256 R12, R36, desc[UR8][R52.64+0x40] ;  /* 0xfe0002083424797e */ /* 0x000f68000812190c */
[----:B------:R0:W5:Y:S01]  /*0170*/  LDG.E.ENL2.256 R8, R32, desc[UR8][R52.64+0x60] ;  /* 0xfe0003083420797e */ /* 0x0001620008121908 */
[----:B------:R-:W1:Y:S01]  /*0180*/  S2UR UR5, SR_CgaCtaId ;  /* 0x00000000000579c3 */ /* 0x000e620000008800 */
[----:B------:R-:W-:-:S02]  /*0190*/  UMOV UR4, 0x400 ;  /* 0x0000040000047882 */ /* 0x000fc40000000000 */
[----:B-1----:R-:W-:Y:S02]  /*01a0*/  ULEA UR6, UR5, UR4, 0x18 ;  /* 0x0000000405067291 */ /* 0x002fe4000f8ec0ff */
[----:B------:R-:W-:-:S04]  /*01b0*/  UIADD3 UR4, UPT, UPT, UR4, 0x1000, URZ ;  /* 0x0000100004047890 */ /* 0x000fc8000fffe0ff */
[----:B------:R-:W-:Y:S01]  /*01c0*/  ULEA UR4, UR5, UR4, 0x18 ;  /* 0x0000000405047291 */ /* 0x000fe2000f8ec0ff */
[----:B---3--:R-:W4:Y:S08]  /*01d0*/  I2F.F64 R72, R17 ;  /* 0x0000001100487312 */ /* 0x008f300000201c00 */
[----:B------:R-:W1:Y:S08]  /*01e0*/  I2F.F64 R70, R18 ;  /* 0x0000001200467312 */ /* 0x000e700000201c00 */
[----:B------:R-:W0:Y:S08]  /*01f0*/  I2F.F64 R76, R16 ;  /* 0x00000010004c7312 */ /* 0x000e300000201c00 */
[----:B--2---:R-:W2:Y:S08]  /*0200*/  I2F.F64 R68, R61 ;  /* 0x0000003d00447312 */ /* 0x004eb00000201c00 */
[----:B------:R-:W3:Y:S08]  /*0210*/  I2F.F64 R64, R62 ;  /* 0x0000003e00407312 */ /* 0x000ef00000201c00 */
[----:B------:R4:W3:Y:S08]  /*0220*/  I2F.F64 R58, R19 ;  /* 0x00000013003a7312 */ /* 0x0008f00000201c00 */
[----:B------:R1:W3:Y:S01]  /*0230*/  I2F.F64 R74, R60 ;  /* 0x0000003c004a7312 */ /* 0x0002e20000201c00 */
[----:B----4-:R-:W-:-:S02]  /*0240*/  DMUL R18, R72, R26 ;  /* 0x0000001a48127228 */ /* 0x010fc40000000000 */
[----:B-----5:R-:W-:Y:S02]  /*0250*/  DMUL R72, R72, R42 ;  /* 0x0000002a48487228 */ /* 0x020fe40000000000 */
[C---:B-1----:R-:W-:Y:S02]  /*0260*/  DMUL R60, R70.reuse, R28 ;  /* 0x0000001c463c7228 */ /* 0x042fe40000000000 */
[----:B------:R-:W-:Y:S01]  /*0270*/  DMUL R70, R70, R20 ;  /* 0x0000001446467228 */ /* 0x000fe20000000000 */
[----:B------:R-:W-:Y:S01]  /*0280*/  I2F.F64 R16, R50 ;  /* 0x0000003200107312 */ /* 0x000fe20000201c00 */
[----:B0-----:R-:W-:Y:S02]  /*0290*/  DMUL R52, R76, R24 ;  /* 0x000000184c347228 */ /* 0x001fe40000000000 */
[----:B--2---:R-:W-:-:S05]  /*02a0*/  DFMA R42, -R68, R42, R18 ;  /* 0x0000002a442a722b */ /* 0x004fca0000000112 */
[----:B------:R-:W0:Y:S01]  /*02b0*/  I2F.F64 R54, R63 ;  /* 0x0000003f00367312 */ /* 0x000e220000201c00 */
[----:B------:R-:W-:Y:S02]  /*02c0*/  DFMA R26, R68, R26, R72 ;  /* 0x0000001a441a722b */ /* 0x000fe40000000048 */
[----:B---3--:R-:W-:-:S05]  /*02d0*/  DFMA R20, -R64, R20, R60 ;  /* 0x000000144014722b */ /* 0x008fca000000013c */
[----:B------:R-:W1:Y:S01]  /*02e0*/  I2F.F64 R6, R49 ;  /* 0x0000003100067312 */ /* 0x000e620000201c00 */
[----:B------:R-:W-:Y:S02]  /*02f0*/  DFMA R28, R64, R28, R70 ;  /* 0x0000001c401c722b */ /* 0x000fe40000000046 */
[C---:B------:R-:W-:Y:S02]  /*0300*/  DMUL R68, R58.reuse, R30 ;  /* 0x0000001e3a447228 */ /* 0x040fe40000000000 */
[----:B------:R-:W-:-:S03]  /*0310*/  DMUL R64, R58, R22 ;  /* 0x000000163a407228 */ /* 0x000fc60000000000 */
[----:B------:R-:W2:Y:S01]  /*0320*/  I2F.F64 R66, R48 ;  /* 0x0000003000427312 */ /* 0x000ea20000201c00 */
[-C--:B------:R-:W-:Y:S02]  /*0330*/  DMUL R76, R76, R40.reuse ;  /* 0x000000284c4c7228 */ /* 0x080fe40000000000 */
[----:B------:R-:W-:-:S05]  /*0340*/  DFMA R40, -R74, R40, R52 ;  /* 0x000000284a28722b */ /* 0x000fca0000000134 */
[----:B------:R-:W-:Y:S08]  /*0350*/  I2F.F64 R48, R51 ;  /* 0x0000003300307312 */ /* 0x000ff00000201c00 */
[----:B------:R-:W3:Y:S01]  /*0360*/  I2F.F64 R58, R46 ;  /* 0x0000002e003a7312 */ /* 0x000ee20000201c00 */
[C---:B0-----:R-:W-:Y:S02]  /*0370*/  DFMA R22, -R54.reuse, R22, R68 ;  /* 0x000000163616722b */ /* 0x041fe40000000144 */
[----:B------:R-:W-:-:S02]  /*0380*/  DFMA R30, R54, R30, R64 ;  /* 0x0000001e361e722b */ /* 0x000fc40000000040 */
[----:B-1----:R-:W-:-:S03]  /*0390*/  DMUL R60, R6, R38 ;  /* 0x00000026063c7228 */ /* 0x002fc60000000000 */
[----:B------:R-:W0:Y:S01]  /*03a0*/  I2F.F64 R52, R44 ;  /* 0x0000002c00347312 */ /* 0x000e220000201c00 */
[----:B------:R-:W-:Y:S01]  /*03b0*/  DMUL R54, R6, R34 ;  /* 0x0000002206367228 */ /* 0x000fe20000000000 */
[----:B------:R-:W-:-:S06]  /*03c0*/  SHF.R.S32.HI R6, RZ, 0x1f, R5 ;  /* 0x0000001fff067819 */ /* 0x000fcc0000011405 */
[----:B------:R1:W4:Y:S01]  /*03d0*/  I2F.F64 R18, R45 ;  /* 0x0000002d00127312 */ /* 0x0003220000201c00 */
[----:B------:R-:W-:Y:S01]  /*03e0*/  LEA.HI R2, R6, R5, RZ, 0x6 ;  /* 0x0000000506027211 */ /* 0x000fe200078f30ff */
[----:B-1----:R-:W-:-:S06]  /*03f0*/  DMUL R44, R16, R12 ;  /* 0x0000000c102c7228 */ /* 0x002fcc0000000000 */
[----:B------:R1:W5:Y:S01]  /*0400*/  I2F.F64 R50, R47 ;  /* 0x0000002f00327312 */ /* 0x0003620000201c00 */
[----:B--2---:R-:W-:Y:S02]  /*0410*/  DMUL R62, R66, R36 ;  /* 0x00000024423e7228 */ /* 0x004fe40000000000 */
[----:B------:R-:W-:Y:S02]  /*0420*/  DMUL R16, R16, R8 ;  /* 0x0000000810107228 */ /* 0x000fe40000000000 */
[----:B------:R-:W-:Y:S02]  /*0430*/  DMUL R66, R66, R32 ;  /* 0x0000002042427228 */ /* 0x000fe40000000000 */
[----:B---3--:R-:W-:Y:S02]  /*0440*/  DFMA R44, -R58, R8, R44 ;  /* 0x000000083a2c722b */ /* 0x008fe4000000012c */
[C---:B-1----:R-:W-:Y:S02]  /*0450*/  DMUL R46, R48.reuse, R14 ;  /* 0x0000000e302e7228 */ /* 0x042fe40000000000 */
[----:B------:R-:W-:Y:S01]  /*0460*/  DMUL R8, R48, R10 ;  /* 0x0000000a30087228 */ /* 0x000fe20000000000 */
[----:B------:R-:W-:Y:S01]  /*0470*/  LOP3.LUT R4, R2, 0xffffffc0, RZ, 0xc0, !PT ;  /* 0xffffffc002047812 */ /* 0x000fe200078ec0ff */
[----:B------:R-:W-:Y:S01]  /*0480*/  DFMA R24, R74, R24, R76 ;  /* 0x000000184a18722b */ /* 0x000fe2000000004c */
[----:B------:R-:W-:Y:S01]  /*0490*/  LEA R2, R5, UR6, 0x6 ;  /* 0x0000000605027c11 */ /* 0x000fe2000f8e30ff */
[----:B0-----:R-:W-:-:S02]  /*04a0*/  DFMA R32, -R52, R32, R62 ;  /* 0x000000203420722b */ /* 0x001fc4000000013e */
[----:B----4-:R-:W-:Y:S01]  /*04b0*/  DFMA R34, -R18, R34, R60 ;  /* 0x000000221222722b */ /* 0x010fe2000000013c */
[C---:B------:R-:W-:Y:S01]  /*04c0*/  IMAD.IADD R7, R5.reuse, 0x1, -R4 ;  /* 0x0000000105077824 */ /* 0x040fe200078e0a04 */
[----:B-----5:R-:W-:Y:S01]  /*04d0*/  DFMA R46, -R50, R10, R46 ;  /* 0x0000000a322e722b */ /* 0x020fe2000000012e */
[----:B------:R-:W-:Y:S01]  /*04e0*/  LEA R4, R5, UR4, 0x6 ;  /* 0x0000000405047c11 */ /* 0x000fe2000f8e30ff */
[----:B------:R-:W-:Y:S02]  /*04f0*/  DFMA R36, R52, R36, R66 ;  /* 0x000000243424722b */ /* 0x000fe40000000042 */
[----:B------:R-:W-:Y:S02]  /*0500*/  DFMA R38, R18, R38, R54 ;  /* 0x000000261226722b */ /* 0x000fe40000000036 */
[----:B------:R-:W-:Y:S02]  /*0510*/  DFMA R48, R58, R12, R16 ;  /* 0x0000000c3a30722b */ /* 0x000fe40000000010 */
[----:B------:R-:W-:Y:S01]  /*0520*/  DFMA R50, R50, R14, R8 ;  /* 0x0000000e3232722b */ /* 0x000fe20000000008 */
[----:B------:R-:W-:Y:S04]  /*0530*/  STS.128 [R2], R40 ;  /* 0x0000002802007388 */ /* 0x000fe80000000c00 */
[----:B------:R0:W-:Y:S04]  /*0540*/  STS.128 [R2+0x10], R20 ;  /* 0x0000101402007388 */ /* 0x0001e80000000c00 */
[----:B------:R-:W-:Y:S04]  /*0550*/  STS.128 [R4], R24 ;  /* 0x0000001804007388 */ /* 0x000fe80000000c00 */
[----:B------:R-:W-:Y:S04]  /*0560*/  STS.128 [R4+0x10], R28 ;  /* 0x0000101c04007388 */ /* 0x000fe80000000c00 */
[----:B------:R-:W-:Y:S04]  /*0570*/  STS.128 [R2+0x20], R32 ;  /* 0x0000202002007388 */ /* 0x000fe80000000c00 */
[----:B------:R-:W-:Y:S04]  /*0580*/  STS.128 [R2+0x30], R44 ;  /* 0x0000302c02007388 */ /* 0x000fe80000000c00 */
[----:B------:R-:W-:Y:S04]  /*0590*/  STS.128 [R4+0x20], R36 ;  /* 0x0000202404007388 */ /* 0x000fe80000000c00 */
[----:B------:R-:W-:Y:S01]  /*05a0*/  STS.128 [R4+0x30], R48 ;  /* 0x0000303004007388 */ /* 0x000fe20000000c00 */
[----:B------:R-:W-:-:S04]  /*05b0*/  IMAD R12, R7, 0x2, R0 ;  /* 0x00000002070c7824 */ /* 0x000fc800078e0200 */
[----:B------:R-:W-:-:S04]  /*05c0*/  VIADD R53, R12, 0xffffff00 ;  /* 0xffffff000c357836 */ /* 0x000fc80000000000 */
[----:B------:R-:W-:Y:S01]  /*05d0*/  IMAD.WIDE R52, R53, 0x20, R56 ;  /* 0x0000002035347825 */ /* 0x000fe200078e0238 */
[----:B------:R-:W-:Y:S06]  /*05e0*/  BAR.SYNC.DEFER_BLOCKING 0x0 ;  /* 0x0000000000007b1d */ /* 0x000fec0000010000 */
[----:B------:R-:W2:Y:S04]  /*05f0*/  LDG.E.ENL2.256 R12, R8, desc[UR8][R52.64] ;  /* 0xfe0000083408797e */ /* 0x000ea8000812190c */
[----:B0-----:R0:W3:Y:S01]  /*0600*/  LDG.E.ENL2.256 R20, R16, desc[UR8][R52.64+0x20] ;  /* 0xfe0001083410797e */ /* 0x0010e20008121914 */
        /* <DEDUP_REMOVED lines=13> */
[----:B------:R-:W-:Y:S02]  /*06e0*/  DADD R58, R26, -R30 ;  /* 0x000000001a3a7229 */ /* 0x000fe4000000081e */
[----:B------:R-:W-:Y:S02]  /*06f0*/  DADD R24, R24, R28 ;  /* 0x0000000018187229 */ /* 0x000fe4000000001c */
[----:B------:R-:W-:Y:S02]  /*0700*/  DADD R26, R26, R30 ;  /* 0x000000001a1a7229 */ /* 0x000fe4000000001e */
[----:B----4-:R-:W-:Y:S02]  /*0710*/  DADD R28, R32, -R36 ;  /* 0x00000000201c7229 */ /* 0x010fe40000000824 */
[----:B------:R-:W-:Y:S02]  /*0720*/  DADD R30, R34, -R38 ;  /* 0x00000000221e7229 */ /* 0x000fe40000000826 */
[----:B-----5:R-:W-:-:S02]  /*0730*/  DADD R66, R40, -R44 ;  /* 0x0000000028427229 */ /* 0x020fc4000000082c */
[----:B------:R-:W-:Y:S02]  /*0740*/  DADD R40, R40, R44 ;  /* 0x0000000028287229 */ /* 0x000fe4000000002c */
[C-C-:B------:R-:W-:Y:S02]  /*0750*/  DADD R44, R42.reuse, -R46.reuse ;  /* 0x000000002a2c7229 */ /* 0x140fe4000000082e */
[----:B------:R-:W-:Y:S02]  /*0760*/  DADD R42, R42, R46 ;  /* 0x000000002a2a7229 */ /* 0x000fe4000000002e */
[----:B0-----:R-:W-:Y:S02]  /*0770*/  DADD R46, R48, -R52 ;  /* 0x00000000302e7229 */ /* 0x001fe40000000834 */
[----:B------:R-:W-:Y:S02]  /*0780*/  DADD R32, R32, R36 ;  /* 0x0000000020207229 */ /* 0x000fe40000000024 */
[----:B------:R-:W-:-:S02]  /*0790*/  DADD R48, R48, R52 ;  /* 0x0000000030307229 */ /* 0x000fc40000000034 */
[----:B------:R-:W-:Y:S02]  /*07a0*/  DADD R34, R34, R38 ;  /* 0x0000000022227229 */ /* 0x000fe40000000026 */
[C-C-:B------:R-:W-:Y:S02]  /*07b0*/  DADD R68, R50.reuse, -R54.reuse ;  /* 0x0000000032447229 */ /* 0x140fe40000000836 */
[----:B------:R-:W-:Y:S01]  /*07c0*/  DADD R50, R50, R54 ;  /* 0x0000000032327229 */ /* 0x000fe20000000036 */
[----:B------:R0:W-:Y:S01]  /*07d0*/  STS.128 [R63], R24 ;  /* 0x000000183f007388 */ /* 0x0001e20000000c00 */
[----:B------:R-:W-:-:S05]  /*07e0*/  LEA.HI R7, R6, R5, RZ, 0x5 ;  /* 0x0000000506077211 */ /* 0x000fca00078f28ff */
[----:B------:R-:W-:Y:S04]  /*07f0*/  STS.128 [R63+0x10], R48 ;  /* 0x000010303f007388 */ /* 0x000fe80000000c00 */
[----:B------:R-:W-:Y:S04]  /*0800*/  STS.128 [R61], R32 ;  /* 0x000000203d007388 */ /* 0x000fe80000000c00 */
[----:B------:R-:W-:Y:S01]  /*0810*/  STS.128 [R61+0x10], R40 ;  /* 0x000010283d007388 */ /* 0x000fe20000000c00 */
[----:B--2---:R-:W-:Y:S02]  /*0820*/  DMUL R36, R8, R28 ;  /* 0x0000001c08247228 */ /* 0x004fe40000000000 */
[----:B---3--:R-:W-:-:S02]  /*0830*/  DMUL R52, R18, -R30 ;  /* 0x8000001e12347228 */ /* 0x008fc40000000000 */
[----:B------:R-:W-:Y:S02]  /*0840*/  DMUL R28, R16, -R28 ;  /* 0x8000001c101c7228 */ /* 0x000fe40000000000 */
[----:B------:R-:W-:-:S04]  /*0850*/  DMUL R38, R10, R30 ;  /* 0x0000001e0a267228 */ /* 0x000fc80000000000 */
[----:B------:R-:W-:Y:S02]  /*0860*/  DFMA R30, R10, R58, R52 ;  /* 0x0000003a0a1e722b */ /* 0x000fe40000000034 */
[----:B------:R-:W-:Y:S02]  /*0870*/  DFMA R28, R8, R64, R28 ;  /* 0x00000040081c722b */ /* 0x000fe4000000001c */
[-C--:B------:R-:W-:Y:S02]  /*0880*/  DMUL R10, R20, -R66.reuse ;  /* 0x80000042140a7228 */ /* 0x080fe40000000000 */
[----:B------:R-:W-:Y:S02]  /*0890*/  DMUL R52, R12, R66 ;  /* 0x000000420c347228 */ /* 0x000fe40000000000 */
[-C--:B------:R-:W-:Y:S02]  /*08a0*/  DMUL R8, R22, -R44.reuse ;  /* 0x8000002c16087228 */ /* 0x080fe40000000000 */
[----:B------:R-:W-:-:S02]  /*08b0*/  DMUL R54, R14, R44 ;  /* 0x0000002c0e367228 */ /* 0x000fc40000000000 */
[-C--:B------:R-:W-:Y:S02]  /*08c0*/  DFMA R44, R12, R46.reuse, R10 ;  /* 0x0000002e0c2c722b */ /* 0x080fe4000000000a */
[----:B------:R-:W-:Y:S02]  /*08d0*/  DFMA R52, R20, R46, R52 ;  /* 0x0000002e1434722b */ /* 0x000fe40000000034 */
[----:B------:R-:W-:Y:S02]  /*08e0*/  DFMA R46, R14, R68, R8 ;  /* 0x000000440e2e722b */ /* 0x000fe40000000008 */
[----:B------:R-:W-:Y:S02]  /*08f0*/  DFMA R36, R16, R64, R36 ;  /* 0x000000401024722b */ /* 0x000fe40000000024 */
[----:B------:R-:W-:Y:S02]  /*0900*/  DFMA R38, R18, R58, R38 ;  /* 0x0000003a1226722b */ /* 0x000fe40000000026 */
[----:B------:R-:W-:Y:S01]  /*0910*/  DFMA R54, R22, R68, R54 ;  /* 0x000000441636722b */ /* 0x000fe20000000036 */
[----:B------:R-:W-:Y:S04]  /*0920*/  STS.128 [R63+0x800], R28 ;  /* 0x0008001c3f007388 */ /* 0x000fe80000000c00 */
[----:B------:R-:W-:Y:S01]  /*0930*/  STS.128 [R63+0x810], R44 ;  /* 0x0008102c3f007388 */ /* 0x000fe20000000c00 */
[----:B------:R-:W-:-:S03]  /*0940*/  LOP3.LUT R16, R7, 0xffffffe0, RZ, 0xc0, !PT ;  /* 0xffffffe007107812 */ /* 0x000fc600078ec0ff */
[----:B------:R-:W-:Y:S04]  /*0950*/  STS.128 [R61+0x800], R36 ;  /* 0x000800243d007388 */ /* 0x000fe80000000c00 */
[----:B------:R-:W-:Y:S01]  /*0960*/  STS.128 [R61+0x810], R52 ;  /* 0x000810343d007388 */ /* 0x000fe20000000c00 */
[----:B------:R-:W-:-:S04]  /*0970*/  IMAD.IADD R7, R5, 0x1, -R16 ;  /* 0x0000000105077824 */ /* 0x000fc800078e0a10 */
[----:B------:R-:W-:-:S04]  /*0980*/  IMAD R10, R7, 0x2, R0 ;  /* 0x00000002070a7824 */ /* 0x000fc800078e0200 */
[----:B------:R-:W-:-:S04]  /*0990*/  VIADD R65, R10, 0xffffff80 ;  /* 0xffffff800a417836 */ /* 0x000fc80000000000 */
[----:B------:R-:W-:Y:S01]  /*09a0*/  IMAD.WIDE R64, R65, 0x20, R56 ;  /* 0x0000002041407825 */ /* 0x000fe200078e0238 */
[----:B------:R-:W-:Y:S06]  /*09b0*/  BAR.SYNC.DEFER_BLOCKING 0x0 ;  /* 0x0000000000007b1d */ /* 0x000fec0000010000 */
[----:B------:R-:W2:Y:S04]  /*09c0*/  LDG.E.ENL2.256 R12, R8, desc[UR8][R64.64] ;  /* 0xfe0000084008797e */ /* 0x000ea8000812190c */
[----:B------:R1:W3:Y:S01]  /*09d0*/  LDG.E.ENL2.256 R20, R16, desc[UR8][R64.64+0x20] ;  /* 0xfe0001084010797e */ /* 0x0002e20008121914 */
[----:B0-----:R-:W-:-:S04]  /*09e0*/  LOP3.LUT R24, R3, 0x7ffffc0, RZ, 0xc0, !PT ;  /* 0x07ffffc003187812 */ /* 0x001fc800078ec0ff */
[----:B------:R-:W-:-:S04]  /*09f0*/  IADD3 R7, PT, PT, R7, R24, RZ ;  /* 0x0000001807077210 */ /* 0x000fc80007ffe0ff */
[C---:B------:R-:W-:Y:S02]  /*0a00*/  LEA R59, R7.reuse, UR6, 0x5 ;  /* 0x00000006073b7c11 */ /* 0x040fe4000f8e28ff */
[----:B------:R-:W-:-:S03]  /*0a10*/  LEA R7, R7, UR4, 0x5 ;  /* 0x0000000407077c11 */ /* 0x000fc6000f8e28ff */
[----:B------:R-:W-:Y:S04]  /*0a20*/  LDS.128 R24, [R59] ;  /* 0x000000003b187984 */ /* 0x000fe80000000c00 */
[----:B------:R-:W0:Y:S04]  /*0a30*/  LDS.128 R28, [R59+0x400] ;  /* 0x000400003b1c7984 */ /* 0x000e280000000c00 */
[----:B------:R-:W-:Y:S04]  /*0a40*/  LDS.128 R32, [R7] ;  /* 0x0000000007207984 */ /* 0x000fe80000000c00 */
[----:B------:R-:W4:Y:S04]  /*0a50*/  LDS.128 R36, [R7+0x400] ;  /* 0x0004000007247984 */ /* 0x000f280000000c00 */
[----:B------:R-:W-:Y:S04]  /*0a60*/  LDS.128 R40, [R7+0x10] ;  /* 0x0000100007287984 */ /* 0x000fe80000000c00 */
[----:B------:R-:W1:Y:S04]  /*0a70*/  LDS.128 R44, [R7+0x410] ;  /* 0x00041000072c7984 */ /* 0x000e680000000c00 */
[----:B------:R-:W-:Y:S04]  /*0a80*/  LDS.128 R48, [R59+0x10] ;  /* 0x000010003b307984 */ /* 0x000fe80000000c00 */
[----:B------:R-:W5:Y:S01]  /*0a90*/  LDS.128 R52, [R59+0x410] ;  /* 0x000410003b347984 */ /* 0x000f620000000c00 */
[----:B0-----:R-:W-:-:S02]  /*0aa0*/  DADD R62, R24, -R28 ;  /* 0x00000000183e7229 */ /* 0x001fc4000000081c */
[----:B------:R-:W-:Y:S02]  /*0ab0*/  DADD R24, R24, R28 ;  /* 0x0000000018187229 */ /* 0x000fe4000000001c */
[----:B------:R-:W-:Y:S02]  /*0ac0*/  DADD R60, R26, -R30 ;  /* 0x000000001a3c7229 */ /* 0x000fe4000000081e */
[----:B----4-:R-:W-:Y:S02]  /*0ad0*/  DADD R28, R32, -R36 ;  /* 0x00000000201c7229 */ /* 0x010fe40000000824 */
[----:B------:R-:W-:Y:S02]  /*0ae0*/  DADD R26, R26, R30 ;  /* 0x000000001a1a7229 */ /* 0x000fe4000000001e */
[----:B------:R-:W-:Y:S02]  /*0af0*/  DADD R30, R34, -R38 ;  /* 0x00000000221e7229 */ /* 0x000fe40000000826 */
[----:B------:R-:W-:-:S02]  /*0b00*/  DADD R32, R32, R36 ;  /* 0x0000000020207229 */ /* 0x000fc40000000024 */
[C-C-:B-1----:R-:W-:Y:S02]  /*0b10*/  DADD R64, R40.reuse, -R44.reuse ;  /* 0x0000000028407229 */ /* 0x142fe4000000082c */
[----:B------:R-:W-:Y:S02]  /*0b20*/  DADD R40, R40, R44 ;  /* 0x0000000028287229 */ /* 0x000fe4000000002c */
[C-C-:B------:R-:W-:Y:S02]  /*0b30*/  DADD R44, R42.reuse, -R46.reuse ;  /* 0x000000002a2c7229 */ /* 0x140fe4000000082e */
[----:B------:R-:W-:Y:S02]  /*0b40*/  DADD R42, R42, R46 ;  /* 0x000000002a2a7229 */ /* 0x000fe4000000002e */
[C-C-:B-----5:R-:W-:Y:S02]  /*0b50*/  DADD R46, R48.reuse, -R52.reuse ;  /* 0x00000000302e7229 */ /* 0x160fe40000000834 */
[----:B------:R-:W-:-:S02]  /*0b60*/  DADD R48, R48, R52 ;  /* 0x0000000030307229 */ /* 0x000fc40000000034 */
[----:B------:R-:W-:Y:S02]  /*0b70*/  DADD R34, R34, R38 ;  /* 0x0000000022227229 */ /* 0x000fe40000000026 */
[C-C-:B------:R-:W-:Y:S02]  /*0b80*/  DADD R66, R50.reuse, -R54.reuse ;  /* 0x0000000032427229 */ /* 0x140fe40000000836 */
[----:B------:R-:W-:Y:S01]  /*0b90*/  DADD R50, R50, R54 ;  /* 0x0000000032327229 */ /* 0x000fe20000000036 */
[----:B------:R0:W-:Y:S06]  /*0ba0*/  STS.128 [R59], R24 ;  /* 0x000000183b007388 */ /* 0x0001ec0000000c00 */
[----:B------:R-:W-:Y:S04]  /*0bb0*/  STS.128 [R59+0x10], R48 ;  /* 0x000010303b007388 */ /* 0x000fe80000000c00 */
[----:B------:R-:W-:Y:S04]  /*0bc0*/  STS.128 [R7], R32 ;  /* 0x0000002007007388 */ /* 0x000fe80000000c00 */
[----:B------:R-:W-:Y:S01]  /*0bd0*/  STS.128 [R7+0x10], R40 ;  /* 0x0000102807007388 */ /* 0x000fe20000000c00 */
[----:B--2---:R-:W-:-:S02]  /*0be0*/  DMUL R36, R8, R28 ;  /* 0x0000001c08247228 */ /* 0x004fc40000000000 */
[----:B---3--:R-:W-:Y:S02]  /*0bf0*/  DMUL R28, R16, -R28 ;  /* 0x8000001c101c7228 */ /* 0x008fe40000000000 */
[-C--:B------:R-:W-:Y:S02]  /*0c00*/  DMUL R52, R18, -R30.reuse ;  /* 0x8000001e12347228 */ /* 0x080fe40000000000 */
[----:B------:R-:W-:-:S04]  /*0c10*/  DMUL R38, R10, R30 ;  /* 0x0000001e0a267228 */ /* 0x000fc80000000000 */
[-C--:B------:R-:W-:Y:S01]  /*0c20*/  DFMA R28, R8, R62.reuse, R28 ;  /* 0x0000003e081c722b */ /* 0x080fe2000000001c */
[----:B------:R-:W-:Y:S01]  /*0c30*/  LEA.HI R8, R6, R5, RZ, 0x4 ;  /* 0x0000000506087211 */ /* 0x000fe200078f20ff */
[----:B------:R-:W-:Y:S02]  /*0c40*/  DFMA R36, R16, R62, R36 ;  /* 0x0000003e1024722b */ /* 0x000fe40000000024 */
[----:B------:R-:W-:Y:S01]  /*0c50*/  DFMA R30, R10, R60, R52 ;  /* 0x0000003c0a1e722b */ /* 0x000fe20000000034 */
[----:B------:R-:W-:Y:S01]  /*0c60*/  LOP3.LUT R16, R8, 0xfffffff0, RZ, 0xc0, !PT ;  /* 0xfffffff008107812 */ /* 0x000fe200078ec0ff */
[-C--:B------:R-:W-:Y:S02]  /*0c70*/  DMUL R10, R20, -R64.reuse ;  /* 0x80000040140a7228 */ /* 0x080fe40000000000 */
[----:B------:R-:W-:Y:S02]  /*0c80*/  DMUL R52, R12, R64 ;  /* 0x000000400c347228 */ /* 0x000fe40000000000 */
[----:B------:R-:W-:-:S02]  /*0c90*/  DMUL R8, R22, -R44 ;  /* 0x8000002c16087228 */ /* 0x000fc40000000000 */
[----:B------:R-:W-:Y:S02]  /*0ca0*/  DMUL R54, R14, R44 ;  /* 0x0000002c0e367228 */ /* 0x000fe40000000000 */
[-C--:B------:R-:W-:Y:S02]  /*0cb0*/  DFMA R44, R12, R46.reuse, R10 ;  /* 0x0000002e0c2c722b */ /* 0x080fe4000000000a */
[----:B------:R-:W-:Y:S02]  /*0cc0*/  DFMA R52, R20, R46, R52 ;  /* 0x0000002e1434722b */ /* 0x000fe40000000034 */
[----:B------:R-:W-:Y:S02]  /*0cd0*/  DFMA R46, R14, R66, R8 ;  /* 0x000000420e2e722b */ /* 0x000fe40000000008 */
[----:B------:R-:W-:Y:S02]  /*0ce0*/  DFMA R38, R18, R60, R38 ;  /* 0x0000003c1226722b */ /* 0x000fe40000000026 */
[----:B------:R-:W-:Y:S01]  /*0cf0*/  DFMA R54, R22, R66, R54 ;  /* 0x000000421636722b */ /* 0x000fe20000000036 */
[----:B------:R-:W-:Y:S04]  /*0d00*/  STS.128 [R59+0x400], R28 ;  /* 0x0004001c3b007388 */ /* 0x000fe80000000c00 */
[----:B------:R-:W-:Y:S04]  /*0d10*/  STS.128 [R59+0x410], R44 ;  /* 0x0004102c3b007388 */ /* 0x000fe80000000c00 */
        /* <DEDUP_REMOVED lines=14> */
[----:B------:R-:W1:Y:S04]  /*0e00*/  LDS.128 R28, [R63+0x200] ;  /* 0x000200003f1c7984 */ /* 0x000e680000000c00 */
[----:B------:R-:W-:Y:S04]  /*0e10*/  LDS.128 R32, [R61] ;  /* 0x000000003d207984 */ /* 0x000fe80000000c00 */
[----:B------:R-:W0:Y:S04]  /*0e20*/  LDS.128 R36, [R61+0x200] ;  /* 0x000200003d247984 */ /* 0x000e280000000c00 */
[----:B------:R-:W-:Y:S04]  /*0e30*/  LDS.128 R40, [R61+0x10] ;  /* 0x000010003d287984 */ /* 0x000fe80000000c00 */
[----:B------:R-:W4:Y:S04]  /*0e40*/  LDS.128 R44, [R61+0x210] ;  /* 0x000210003d2c7984 */ /* 0x000f280000000c00 */
[----:B------:R-:W-:Y:S04]  /*0e50*/  LDS.128 R48, [R63+0x10] ;  /* 0x000010003f307984 */ /* 0x000fe80000000c00 */
[----:B------:R-:W5:Y:S01]  /*0e60*/  LDS.128 R52, [R63+0x210] ;  /* 0x000210003f347984 */ /* 0x000f620000000c00 */
[----:B-1----:R-:W-:-:S02]  /*0e70*/  DADD R64, R24, -R28 ;  /* 0x0000000018407229 */ /* 0x002fc4000000081c */
[----:B------:R-:W-:Y:S02]  /*0e80*/  DADD R58, R26, -R30 ;  /* 0x000000001a3a7229 */ /* 0x000fe4000000081e */
[----:B------:R-:W-:Y:S02]  /*0e90*/  DADD R24, R24, R28 ;  /* 0x0000000018187229 */ /* 0x000fe4000000001c */
[----:B------:R-:W-:Y:S02]  /*0ea0*/  DADD R26, R26, R30 ;  /* 0x000000001a1a7229 */ /* 0x000fe4000000001e */
[----:B0-----:R-:W-:Y:S02]  /*0eb0*/  DADD R28, R32, -R36 ;  /* 0x00000000201c7229 */ /* 0x001fe40000000824 */
[----:B------:R-:W-:Y:S02]  /*0ec0*/  DADD R30, R34, -R38 ;  /* 0x00000000221e7229 */ /* 0x000fe40000000826 */
[----:B----4-:R-:W-:-:S02]  /*0ed0*/  DADD R66, R40, -R44 ;  /* 0x0000000028427229 */ /* 0x010fc4000000082c */
[----:B------:R-:W-:Y:S02]  /*0ee0*/  DADD R40, R40, R44 ;  /* 0x0000000028287229 */ /* 0x000fe4000000002c */
[C-C-:B------:R-:W-:Y:S02]  /*0ef0*/  DADD R44, R42.reuse, -R46.reuse ;  /* 0x000000002a2c7229 */ /* 0x140fe4000000082e */
[----:B------:R-:W-:Y:S02]  /*0f00*/  DADD R42, R42, R46 ;  /* 0x000000002a2a7229 */ /* 0x000fe4000000002e */
[----:B-----5:R-:W-:Y:S02]  /*0f10*/  DADD R46, R48, -R52 ;  /* 0x00000000302e7229 */ /* 0x020fe40000000834 */
[----:B------:R-:W-:Y:S02]  /*0f20*/  DADD R32, R32, R36 ;  /* 0x0000000020207229 */ /* 0x000fe40000000024 */
[----:B------:R-:W-:-:S02]  /*0f30*/  DADD R48, R48, R52 ;  /* 0x0000000030307229 */ /* 0x000fc40000000034 */
[----:B------:R-:W-:Y:S02]  /*0f40*/  DADD R34, R34, R38 ;  /* 0x0000000022227229 */ /* 0x000fe40000000026 */
[C-C-:B------:R-:W-:Y:S02]  /*0f50*/  DADD R68, R50.reuse, -R54.reuse ;  /* 0x0000000032447229 */ /* 0x140fe40000000836 */
[----:B------:R-:W-:Y:S01]  /*0f60*/  DADD R50, R50, R54 ;  /* 0x0000000032327229 */ /* 0x000fe20000000036 */
[----:B------:R-:W-:Y:S01]  /*0f70*/  LEA.HI R7, R6, R5, RZ, 0x3 ;  /* 0x0000000506077211 */ /* 0x000fe200078f18ff */
[----:B------:R0:W-:Y:S05]  /*0f80*/  STS.128 [R63], R24 ;  /* 0x000000183f007388 */ /* 0x0001ea0000000c00 */
[----:B------:R-:W-:Y:S04]  /*0f90*/  STS.128 [R63+0x10], R48 ;  /* 0x000010303f007388 */ /* 0x000fe80000000c00 */
[----:B------:R-:W-:Y:S04]  /*0fa0*/  STS.128 [R61], R32 ;  /* 0x000000203d007388 */ /* 0x000fe80000000c00 */
[----:B------:R-:W-:Y:S01]  /*0fb0*/  STS.128 [R61+0x10], R40 ;  /* 0x000010283d007388 */ /* 0x000fe20000000c00 */
[----:B--2---:R-:W-:-:S02]  /*0fc0*/  DMUL R36, R8, R28 ;  /* 0x0000001c08247228 */ /* 0x004fc40000000000 */
[----:B---3--:R-:W-:Y:S02]  /*0fd0*/  DMUL R52, R18, -R30 ;  /* 0x8000001e12347228 */ /* 0x008fe40000000000 */
        /* <DEDUP_REMOVED lines=14> */
[----:B------:R-:W-:Y:S01]  /*10c0*/  STS.128 [R63+0x200], R28 ;  /* 0x0002001c3f007388 */ /* 0x000fe20000000c00 */
[----:B------:R-:W-:-:S03]  /*10d0*/  LOP3.LUT R16, R7, 0xfffffff8, RZ, 0xc0, !PT ;  /* 0xfffffff807107812 */ /* 0x000fc600078ec0ff */
[----:B------:R-:W-:Y:S04]  /*10e0*/  STS.128 [R63+0x210], R44 ;  /* 0x0002102c3f007388 */ /* 0x000fe80000000c00 */
[----:B------:R-:W-:Y:S04]  /*10f0*/  STS.128 [R61+0x200], R36 ;  /* 0x000200243d007388 */ /* 0x000fe80000000c00 */
[----:B------:R-:W-:Y:S01]  /*1100*/  STS.128 [R61+0x210], R52 ;  /* 0x000210343d007388 */ /* 0x000fe20000000c00 */
[----:B------:R-:W-:-:S04]  /*1110*/  IMAD.IADD R7, R5, 0x1, -R16 ;  /* 0x0000000105077824 */ /* 0x000fc800078e0a10 */
[----:B------:R-:W-:-:S05]  /*1120*/  IMAD R10, R7, 0x2, R0 ;  /* 0x00000002070a7824 */ /* 0x000fca00078e0200 */
[----:B------:R-:W-:-:S05]  /*1130*/  IADD3 R65, PT, PT, R10, -0x20, RZ ;  /* 0xffffffe00a417810 */ /* 0x000fca0007ffe0ff */
        /* <DEDUP_REMOVED lines=18> */
[C-C-:B------:R-:W-:Y:S02]  /*1260*/  DADD R60, R26.reuse, -R30.reuse ;  /* 0x000000001a3c7229 */ /* 0x140fe4000000081e */
[----:B------:R-:W-:Y:S02]  /*1270*/  DADD R26, R26, R30 ;  /* 0x000000001a1a7229 */ /* 0x000fe4000000001e */
[----:B----4-:R-:W-:Y:S02]  /*1280*/  DADD R28, R32, -R36 ;  /* 0x00000000201c7229 */ /* 0x010fe40000000824 */
        /* <DEDUP_REMOVED lines=11> */
[----:B------:R-:W-:Y:S01]  /*1340*/  STS.128 [R59], R24 ;  /* 0x000000183b007388 */ /* 0x000fe20000000c00 */
[----:B------:R-:W-:-:S05]  /*1350*/  LEA.HI R6, R6, R5, RZ, 0x2 ;  /* 0x0000000506067211 */ /* 0x000fca00078f10ff */
[----:B------:R-:W-:Y:S04]  /*1360*/  STS.128 [R59+0x10], R48 ;  /* 0x000010303b007388 */ /* 0x000fe80000000c00 */
[----:B------:R-:W-:Y:S04]  /*1370*/  STS.128 [R7], R32 ;  /* 0x0000002007007388 */ /* 0x000fe80000000c00 */
[----:B------:R-:W-:Y:S01]  /*1380*/  STS.128 [R7+0x10], R40 ;  /* 0x0000102807007388 */ /* 0x000fe20000000c00 */
[----:B------:R-:W-:Y:S01]  /*1390*/  LOP3.LUT R6, R6, 0xfffffffc, RZ, 0xc0, !PT ;  /* 0xfffffffc06067812 */ /* 0x000fe200078ec0ff */
[----:B--2---:R-:W-:-:S02]  /*13a0*/  DMUL R36, R8, R28 ;  /* 0x0000001c08247228 */ /* 0x004fc40000000000 */
[----:B---3--:R-:W-:Y:S02]  /*13b0*/  DMUL R28, R16, -R28 ;  /* 0x8000001c101c7228 */ /* 0x008fe40000000000 */
[-C--:B------:R-:W-:Y:S02]  /*13c0*/  DMUL R52, R18, -R30.reuse ;  /* 0x8000001e12347228 */ /* 0x080fe40000000000 */
[----:B------:R-:W-:-:S04]  /*13d0*/  DMUL R38, R10, R30 ;  /* 0x0000001e0a267228 */ /* 0x000fc80000000000 */
[----:B------:R-:W-:Y:S02]  /*13e0*/  DFMA R28, R8, R62, R28 ;  /* 0x0000003e081c722b */ /* 0x000fe4000000001c */
[----:B------:R-:W-:Y:S02]  /*13f0*/  DMUL R8, R20, -R64 ;  /* 0x8000004014087228 */ /* 0x000fe40000000000 */
[----:B------:R-:W-:Y:S02]  /*1400*/  DFMA R30, R10, R60, R52 ;  /* 0x0000003c0a1e722b */ /* 0x000fe40000000034 */
[----:B------:R-:W-:Y:S02]  /*1410*/  DMUL R64, R12, R64 ;  /* 0x000000400c407228 */ /* 0x000fe40000000000 */
[----:B------:R-:W-:Y:S02]  /*1420*/  DFMA R36, R16, R62, R36 ;  /* 0x0000003e1024722b */ /* 0x000fe40000000024 */
        /* <DEDUP_REMOVED lines=32> */
[----:B------:R-:W-:Y:S02]  /*1630*/  DADD R6, R26, -R30 ;  /* 0x000000001a067229 */ /* 0x000fe4000000081e */
[----:B----4-:R-:W-:Y:S02]  /*1640*/  DADD R28, R32, -R36 ;  /* 0x00000000201c7229 */ /* 0x010fe40000000824 */
[----:B------:R-:W-:Y:S02]  /*1650*/  DADD R26, R26, R30 ;  /* 0x000000001a1a7229 */ /* 0x000fe4000000001e */
[----:B------:R-:W-:Y:S02]  /*1660*/  DADD R30, R34, -R38 ;  /* 0x00000000221e7229 */ /* 0x000fe40000000826 */
[----:B------:R-:W-:-:S02]  /*1670*/  DADD R32, R32, R36 ;  /* 0x0000000020207229 */ /* 0x000fc40000000024 */
[----:B------:R-:W-:Y:S02]  /*1680*/  DADD R34, R34, R38 ;  /* 0x0000000022227229 */ /* 0x000fe40000000026 */
[C-C-:B-----5:R-:W-:Y:S02]  /*1690*/  DADD R64, R40.reuse, -R44.reuse ;  /* 0x0000000028407229 */ /* 0x160fe4000000082c */
[----:B------:R-:W-:Y:S02]  /*16a0*/  DADD R40, R40, R44 ;  /* 0x0000000028287229 */ /* 0x000fe4000000002c */
[C-C-:B------:R-:W-:Y:S02]  /*16b0*/  DADD R44, R42.reuse, -R46.reuse ;  /* 0x000000002a2c7229 */ /* 0x140fe4000000082e */
[----:B------:R-:W-:Y:S02]  /*16c0*/  DADD R42, R42, R46 ;  /* 0x000000002a2a7229 */ /* 0x000fe4000000002e */
[----:B0-----:R-:W-:-:S02]  /*16d0*/  DADD R46, R48, -R52 ;  /* 0x00000000302e7229 */ /* 0x001fc40000000834 */
[----:B------:R-:W-:Y:S02]  /*16e0*/  DADD R48, R48, R52 ;  /* 0x0000000030307229 */ /* 0x000fe40000000034 */
[C-C-:B------:R-:W-:Y:S02]  /*16f0*/  DADD R52, R50.reuse, -R54.reuse ;  /* 0x0000000032347229 */ /* 0x140fe40000000836 */
[----:B------:R-:W-:Y:S01]  /*1700*/  DADD R50, R50, R54 ;  /* 0x0000000032327229 */ /* 0x000fe20000000036 */
[----:B------:R-:W-:Y:S06]  /*1710*/  STS.128 [R61], R24 ;  /* 0x000000183d007388 */ /* 0x000fec0000000c00 */
[----:B------:R-:W-:Y:S04]  /*1720*/  STS.128 [R61+0x10], R48 ;  /* 0x000010303d007388 */ /* 0x000fe80000000c00 */
[----:B------:R-:W-:Y:S04]  /*1730*/  STS.128 [R63], R32 ;  /* 0x000000203f007388 */ /* 0x000fe80000000c00 */
[----:B------:R-:W-:Y:S01]  /*1740*/  STS.128 [R63+0x10], R40 ;  /* 0x000010283f007388 */ /* 0x000fe20000000c00 */
[----:B--2---:R-:W-:-:S02]  /*1750*/  DMUL R36, R8, R28 ;  /* 0x0000001c08247228 */ /* 0x004fc40000000000 */
[----:B---3--:R-:W-:Y:S02]  /*1760*/  DMUL R28, R16, -R28 ;  /* 0x8000001c101c7228 */ /* 0x008fe40000000000 */
[-C--:B------:R-:W-:Y:S02]  /*1770*/  DMUL R66, R18, -R30.reuse ;  /* 0x8000001e12427228 */ /* 0x080fe40000000000 */
[----:B------:R-:W-:-:S04]  /*1780*/  DMUL R38, R10, R30 ;  /* 0x0000001e0a267228 */ /* 0x000fc80000000000 */
[----:B------:R-:W-:Y:S01]  /*1790*/  DFMA R28, R8, R58, R28 ;  /* 0x0000003a081c722b */ /* 0x000fe2000000001c */
[----:B------:R-:W-:Y:S01]  /*17a0*/  LEA.HI R8, R5, R5, RZ, 0x1 ;  /* 0x0000000505087211 */ /* 0x000fe200078f08ff */
[-C--:B------:R-:W-:Y:S02]  /*17b0*/  DFMA R30, R10, R6.reuse, R66 ;  /* 0x000000060a1e722b */ /* 0x080fe40000000042 */
        /* <DEDUP_REMOVED lines=15> */
[----:B------:R-:W-:-:S05]  /*18b0*/  IADD3 R5, PT, PT, R5, -R10, RZ ;  /* 0x8000000a05057210 */ /* 0x000fca0007ffe0ff */
        /* <DEDUP_REMOVED lines=22> */
[----:B----4-:R-:W-:Y:S02]  /*1a20*/  DADD R60, R32, -R36 ;  /* 0x00000000203c7229 */ /* 0x010fe40000000824 */
[----:B------:R-:W-:Y:S02]  /*1a30*/  DADD R30, R34, -R38 ;  /* 0x00000000221e7229 */ /* 0x000fe40000000826 */
[----:B------:R-:W-:-:S02]  /*1a40*/  DADD R32, R32, R36 ;  /* 0x0000000020207229 */ /* 0x000fc40000000024 */
[----:B------:R-:W-:Y:S02]  /*1a50*/  DADD R34, R34, R38 ;  /* 0x0000000022227229 */ /* 0x000fe40000000026 */
[----:B-----5:R-:W-:Y:S02]  /*1a60*/  DADD R36, R40, -R44 ;  /* 0x0000000028247229 */ /* 0x020fe4000000082c */
[----:B------:R-:W-:Y:S02]  /*1a70*/  DADD R38, R42, -R46 ;  /* 0x000000002a267229 */ /* 0x000fe4000000082e */
[----:B------:R-:W-:Y:S02]  /*1a80*/  DADD R40, R40, R44 ;  /* 0x0000000028287229 */ /* 0x000fe4000000002c */
        /* <DEDUP_REMOVED lines=9> */
[----:B------:R-:W-:-:S04]  /*1b20*/  VIADD R73, R0, 0xfffffffc ;  /* 0xfffffffc00497836 */ /* 0x000fc80000000000 */
[----:B------:R-:W-:Y:S01]  /*1b30*/  IMAD.WIDE R72, R73, 0x20, R56 ;  /* 0x0000002049487825 */ /* 0x000fe200078e0238 */
[----:B--2---:R-:W-:Y:S02]  /*1b40*/  DMUL R62, R8, -R60 ;  /* 0x8000003c083e7228 */ /* 0x004fe40000000000 */
[----:B------:R-:W-:Y:S02]  /*1b50*/  DMUL R46, R10, -R30 ;  /* 0x8000001e0a2e7228 */ /* 0x000fe40000000000 */
[----:B------:R-:W-:Y:S02]  /*1b60*/  DMUL R64, R12, -R36 ;  /* 0x800000240c407228 */ /* 0x000fe40000000000 */
[----:B------:R-:W-:Y:S02]  /*1b70*/  DMUL R66, R14, -R38 ;  /* 0x800000260e427228 */ /* 0x000fe40000000000 */
[----:B---3--:R-:W-:Y:S02]  /*1b80*/  DMUL R60, R16, R60 ;  /* 0x0000003c103c7228 */ /* 0x008fe40000000000 */
[----:B------:R-:W-:-:S02]  /*1b90*/  DMUL R30, R18, R30 ;  /* 0x0000001e121e7228 */ /* 0x000fc40000000000 */
[----:B------:R-:W-:Y:S02]  /*1ba0*/  DMUL R68, R20, R36 ;  /* 0x0000002414447228 */ /* 0x000fe40000000000 */
[----:B------:R-:W-:Y:S02]  /*1bb0*/  DMUL R70, R22, R38 ;  /* 0x0000002616467228 */ /* 0x000fe40000000000 */
[----:B------:R-:W-:Y:S02]  /*1bc0*/  DFMA R16, R16, R58, R62 ;  /* 0x0000003a1010722b */ /* 0x000fe4000000003e */
[----:B------:R-:W-:Y:S02]  /*1bd0*/  DFMA R18, R18, R28, R46 ;  /* 0x0000001c1212722b */ /* 0x000fe4000000002e */
[----:B------:R-:W-:Y:S02]  /*1be0*/  DFMA R64, R20, R44, R64 ;  /* 0x0000002c1440722b */ /* 0x000fe40000000040 */
[----:B------:R-:W-:-:S02]  /*1bf0*/  DFMA R66, R22, R52, R66 ;  /* 0x000000341642722b */ /* 0x000fc40000000042 */
        /* <DEDUP_REMOVED lines=8> */
[----:B------:R-:W-:Y:S06]  /*1c80*/  BAR.SYNC.DEFER_BLOCKING 0x0 ;  /* 0x0000000000007b1d */ /* 0x000fec0000010000 */
[----:B------:R-:W2:Y:S04]  /*1c90*/  LDG.E.ENL2.256 R44, R36, desc[UR8][R72.64] ;  /* 0xfe0000084824797e */ /* 0x000ea8000812192c */
[----:B------:R-:W3:Y:S04]  /*1ca0*/  LDG.E.ENL2.256 R52, R56, desc[UR8][R72.64+0x20] ;  /* 0xfe0001084838797e */ /* 0x000ee80008121934 */
[----:B------:R-:W-:Y:S04]  /*1cb0*/  LDS.128 R20, [R4] ;  /* 0x0000000004147984 */ /* 0x000fe80000000c00 */
[----:B------:R-:W0:Y:S04]  /*1cc0*/  LDS.128 R12, [R4+0x20] ;  /* 0x00002000040c7984 */ /* 0x000e280000000c00 */
[----:B------:R-:W-:Y:S04]  /*1cd0*/  LDS.128 R60, [R2] ;  /* 0x00000000023c7984 */ /* 0x000fe80000000c00 */
[----:B------:R-:W1:Y:S04]  /*1ce0*/  LDS.128 R48, [R2+0x20] ;  /* 0x0000200002307984 */ /* 0x000e680000000c00 */
[----:B------:R-:W-:Y:S04]  /*1cf0*/  LDS.128 R16, [R4+0x10] ;  /* 0x0000100004107984 */ /* 0x000fe80000000c00 */
[----:B------:R-:W-:Y:S04]  /*1d00*/  LDS.128 R8, [R4+0x30] ;  /* 0x0000300004087984 */ /* 0x000fe80000000c00 */
[----:B------:R-:W-:Y:S04]  /*1d10*/  LDS.128 R28, [R2+0x10] ;  /* 0x00001000021c7984 */ /* 0x000fe80000000c00 */
[----:B------:R-:W4:Y:S01]  /*1d20*/  LDS.128 R24, [R2+0x30] ;  /* 0x0000300002187984 */ /* 0x000f220000000c00 */
[----:B0-----:R-:W-:-:S02]  /*1d30*/  DADD R64, R20, -R12 ;  /* 0x0000000014407229 */ /* 0x001fc4000000080c */
[----:B------:R-:W-:Y:S02]  /*1d40*/  DADD R42, R22, -R14 ;  /* 0x00000000162a7229 */ /* 0x000fe4000000080e */
[----:B------:R-:W-:Y:S02]  /*1d50*/  DADD R12, R20, R12 ;  /* 0x00000000140c7229 */ /* 0x000fe4000000000c */
[C-C-:B-1----:R-:W-:Y:S02]  /*1d60*/  DADD R6, R60.reuse, -R48.reuse ;  /* 0x000000003c067229 */ /* 0x142fe40000000830 */
[----:B------:R-:W-:Y:S02]  /*1d70*/  DADD R32, R60, R48 ;  /* 0x000000003c207229 */ /* 0x000fe40000000030 */
[C-C-:B------:R-:W-:Y:S02]  /*1d80*/  DADD R48, R62.reuse, -R50.reuse ;  /* 0x000000003e307229 */ /* 0x140fe40000000832 */
[----:B------:R-:W-:-:S02]  /*1d90*/  DADD R34, R62, R50 ;  /* 0x000000003e227229 */ /* 0x000fc40000000032 */
[----:B------:R-:W-:Y:S02]  /*1da0*/  DADD R14, R22, R14 ;  /* 0x00000000160e7229 */ /* 0x000fe4000000000e */
[C-C-:B----4-:R-:W-:Y:S02]  /*1db0*/  DADD R40, R28.reuse, R24.reuse ;  /* 0x000000001c287229 */ /* 0x150fe40000000018 */
[----:B------:R-:W-:Y:S01]  /*1dc0*/  DADD R24, R28, -R24 ;  /* 0x000000001c187229 */ /* 0x000fe20000000818 */
[----:B------:R-:W-:Y:S01]  /*1dd0*/  STS.128 [R2], R32 ;  /* 0x0000002002007388 */ /* 0x000fe20000000c00 */
[----:B--2---:R-:W-:Y:S02]  /*1de0*/  DMUL R60, R36, R64 ;  /* 0x00000040243c7228 */ /* 0x004fe40000000000 */
[----:B------:R-:W-:Y:S02]  /*1df0*/  DMUL R50, R38, R42 ;  /* 0x0000002a26327228 */ /* 0x000fe40000000000 */
[----:B---3--:R-:W-:-:S02]  /*1e00*/  DMUL R64, R56, -R64 ;  /* 0x8000004038407228 */ /* 0x008fc40000000000 */
[----:B------:R-:W-:Y:S02]  /*1e10*/  DMUL R20, R58, -R42 ;  /* 0x8000002a3a147228 */ /* 0x000fe40000000000 */
[----:B------:R-:W-:Y:S02]  /*1e20*/  DFMA R56, R56, R6, R60 ;  /* 0x000000063838722b */ /* 0x000fe4000000003c */
[----:B------:R-:W-:Y:S02]  /*1e30*/  DFMA R58, R58, R48, R50 ;  /* 0x000000303a3a722b */ /* 0x000fe40000000032 */
[----:B------:R-:W-:Y:S02]  /*1e40*/  DFMA R36, R36, R6, R64 ;  /* 0x000000062424722b */ /* 0x000fe40000000040 */
[----:B------:R-:W-:Y:S02]  /*1e50*/  DFMA R38, R38, R48, R20 ;  /* 0x000000302626722b */ /* 0x000fe40000000014 */
[----:B------:R-:W-:-:S02]  /*1e60*/  DADD R48, R16, -R8 ;  /* 0x0000000010307229 */ /* 0x000fc40000000808 */
[----:B------:R-:W-:Y:S02]  /*1e70*/  DADD R6, R18, -R10 ;  /* 0x0000000012067229 */ /* 0x000fe4000000080a */
[C-C-:B------:R-:W-:Y:S02]  /*1e80*/  DADD R42, R30.reuse, R26.reuse ;  /* 0x000000001e2a7229 */ /* 0x140fe4000000001a */
[----:B------:R-:W-:Y:S02]  /*1e90*/  DADD R26, R30, -R26 ;  /* 0x000000001e1a7229 */ /* 0x000fe4000000081a */
[----:B------:R-:W-:Y:S02]  /*1ea0*/  DMUL R28, R52, -R48 ;  /* 0x80000030341c7228 */ /* 0x000fe40000000000 */
[-C--:B------:R-:W-:Y:S02]  /*1eb0*/  DMUL R30, R54, -R6.reuse ;  /* 0x80000006361e7228 */ /* 0x080fe40000000000 */
[----:B------:R-:W-:-:S02]  /*1ec0*/  DMUL R6, R46, R6 ;  /* 0x000000062e067228 */ /* 0x000fc40000000000 */
[----:B------:R-:W-:Y:S02]  /*1ed0*/  DADD R10, R18, R10 ;  /* 0x00000000120a7229 */ /* 0x000fe4000000000a */
[----:B------:R-:W-:Y:S02]  /*1ee0*/  DMUL R48, R44, R48 ;  /* 0x000000302c307228 */ /* 0x000fe40000000000 */
[----:B------:R-:W-:Y:S02]  /*1ef0*/  DADD R20, R32, R40 ;  /* 0x0000000020147229 */ /* 0x000fe40000000028 */
[----:B------:R-:W-:Y:S02]  /*1f00*/  DADD R50, R34, R42 ;  /* 0x0000000022327229 */ /* 0x000fe4000000002a */
[----:B------:R-:W-:Y:S02]  /*1f10*/  DADD R8, R16, R8 ;  /* 0x0000000010087229 */ /* 0x000fe40000000008 */
[----:B------:R-:W-:-:S02]  /*1f20*/  DFMA R44, R44, R24, R28 ;  /* 0x000000182c2c722b */ /* 0x000fc4000000001c */
[-C--:B------:R-:W-:Y:S02]  /*1f30*/  DFMA R46, R46, R26.reuse, R30 ;  /* 0x0000001a2e2e722b */ /* 0x080fe4000000001e */
[----:B------:R-:W-:Y:S02]  /*1f40*/  DFMA R54, R54, R26, R6 ;  /* 0x0000001a3636722b */ /* 0x000fe40000000006 */
[----:B------:R-:W-:Y:S01]  /*1f50*/  DADD R16, R32, -R40 ;  /* 0x0000000020107229 */ /* 0x000fe20000000828 */
[----:B------:R-:W0:Y:S01]  /*1f60*/  LDC.64 R6, c[0x0][0x380] ;  /* 0x0000e000ff067b82 */ /* 0x000e220000000a00 */
[----:B------:R-:W-:Y:S02]  /*1f70*/  DADD R26, -R14, R10 ;  /* 0x000000000e1a7229 */ /* 0x000fe4000000010a */
[----:B------:R-:W-:Y:S02]  /*1f80*/  DFMA R52, R52, R24, R48 ;  /* 0x000000183434722b */ /* 0x000fe40000000030 */
[----:B------:R-:W-:-:S02]  /*1f90*/  DADD R22, R20, -R50 ;  /* 0x0000000014167229 */ /* 0x000fc40000000832 */
[----:B------:R-:W-:Y:S02]  /*1fa0*/  DADD R30, R14, R10 ;  /* 0x000000000e1e7229 */ /* 0x000fe4000000000a */
[----:B------:R-:W-:Y:S02]  /*1fb0*/  DADD R24, R12, R8 ;  /* 0x000000000c187229 */ /* 0x000fe40000000008 */
[----:B------:R-:W-:Y:S02]  /*1fc0*/  DADD R20, R20, R50 ;  /* 0x0000000014147229 */ /* 0x000fe40000000032 */
[----:B------:R-:W-:Y:S02]  /*1fd0*/  DADD R28, R34, -R42 ;  /* 0x00000000221c7229 */ /* 0x000fe4000000082a */
[----:B------:R-:W-:Y:S02]  /*1fe0*/  DADD R50, R12, -R8 ;  /* 0x000000000c327229 */ /* 0x000fe40000000808 */
[----:B------:R-:W-:-:S02]  /*1ff0*/  DADD R48, R36, R44 ;  /* 0x0000000024307229 */ /* 0x000fc4000000002c */
[----:B------:R-:W-:Y:S02]  /*2000*/  DADD R60, R38, R46 ;  /* 0x00000000263c7229 */ /* 0x000fe4000000002e */
[C-C-:B------:R-:W-:Y:S02]  /*2010*/  DADD R18, R16.reuse, -R26.reuse ;  /* 0x0000000010127229 */ /* 0x140fe4000000081a */
[----:B------:R-:W-:Y:S02]  /*2020*/  DADD R16, R16, R26 ;  /* 0x0000000010107229 */ /* 0x000fe4000000001a */
[C-C-:B------:R-:W-:Y:S02]  /*2030*/  DADD R26, R24.reuse, -R30.reuse ;  /* 0x00000000181a7229 */ /* 0x140fe4000000081e */
[----:B------:R-:W-:Y:S02]  /*2040*/  DADD R24, R24, R30 ;  /* 0x0000000018187229 */ /* 0x000fe4000000001e */
[----:B------:R-:W-:-:S02]  /*2050*/  DADD R30, R50, -R28 ;  /* 0x00000000321e7229 */ /* 0x000fc4000000081c */
[----:B------:R-:W-:Y:S02]  /*2060*/  DADD R28, R50, R28 ;  /* 0x00000000321c7229 */ /* 0x000fe4000000001c */
[----:B------:R-:W-:Y:S02]  /*2070*/  DADD R50, R48, -R60 ;  /* 0x0000000030327229 */ /* 0x000fe4000000083c */
[----:B------:R-:W-:Y:S02]  /*2080*/  DADD R62, R56, R52 ;  /* 0x00000000383e7229 */ /* 0x000fe40000000034 */
[----:B------:R-:W-:Y:S02]  /*2090*/  DADD R64, R58, R54 ;  /* 0x000000003a407229 */ /* 0x000fe40000000036 */
[----:B------:R-:W-:Y:S02]  /*20a0*/  DADD R48, R48, R60 ;  /* 0x0000000030307229 */ /* 0x000fe4000000003c */
[----:B------:R-:W-:-:S02]  /*20b0*/  DADD R60, R36, -R44 ;  /* 0x00000000243c7229 */ /* 0x000fc4000000082c */
[----:B------:R-:W-:Y:S02]  /*20c0*/  DADD R72, -R58, R54 ;  /* 0x000000003a487229 */ /* 0x000fe40000000136 */
[----:B------:R-:W-:Y:S02]  /*20d0*/  DADD R68, R38, -R46 ;  /* 0x0000000026447229 */ /* 0x000fe4000000082e */
[----:B------:R-:W-:Y:S01]  /*20e0*/  DADD R70, R56, -R52 ;  /* 0x0000000038467229 */ /* 0x000fe20000000834 */
[----:B------:R-:W-:Y:S01]  /*20f0*/  STS.128 [R2+0x10], R40 ;  /* 0x0000102802007388 */ /* 0x000fe20000000c00 */
[C-C-:B------:R-:W-:Y:S02]  /*2100*/  DADD R66, R62.reuse, -R64.reuse ;  /* 0x000000003e427229 */ /* 0x140fe40000000840 */
[----:B------:R-:W-:Y:S01]  /*2110*/  DADD R64, R62, R64 ;  /* 0x000000003e407229 */ /* 0x000fe20000000040 */
[----:B------:R1:W-:Y:S01]  /*2120*/  STS.128 [R4+0x10], R8 ;  /* 0x0000100804007388 */ /* 0x0003e20000000c00 */
[----:B------:R-:W-:-:S02]  /*2130*/  DADD R62, R60, -R72 ;  /* 0x000000003c3e7229 */ /* 0x000fc40000000848 */
[----:B------:R-:W-:Y:S01]  /*2140*/  DADD R60, R60, R72 ;  /* 0x000000003c3c7229 */ /* 0x000fe20000000048 */
[----:B0-----:R-:W-:Y:S01]  /*2150*/  IMAD.WIDE R6, R3, 0x20, R6 ;  /* 0x0000002003067825 */ /* 0x001fe200078e0206 */
[----:B------:R-:W-:Y:S04]  /*2160*/  STS.128 [R4], R12 ;  /* 0x0000000c04007388 */ /* 0x000fe80000000c00 */
[----:B------:R-:W-:Y:S01]  /*2170*/  STS.128 [R2+0x20], R36 ;  /* 0x0000202402007388 */ /* 0x000fe20000000c00 */
[C-C-:B-1----:R-:W-:Y:S02]  /*2180*/  DADD R10, R70.reuse, -R68.reuse ;  /* 0x00000000460a7229 */ /* 0x142fe40000000844 */
[----:B------:R-:W-:Y:S01]  /*2190*/  DADD R8, R70, R68 ;  /* 0x0000000046087229 */ /* 0x000fe20000000044 */
        /* <DEDUP_REMOVED lines=12> */
.L_x_6:
        /* <DEDUP_REMOVED lines=10> */
.L_x_16:


//--------------------- .text._ZN5cufft3fftEPjPdi --------------------------
	.section	.text._ZN5cufft3fftEPjPdi,"ax",@progbits
	.align	128
        .global         _ZN5cufft3fftEPjPdi
        .type           _ZN5cufft3fftEPjPdi,@function
        .size           _ZN5cufft3fftEPjPdi,(.L_x_13 - _ZN5cufft3fftEPjPdi)
        .other          _ZN5cufft3fftEPjPdi,@"STO_CUDA_ENTRY STV_DEFAULT"
_ZN5cufft3fftEPjPdi:
.text._ZN5cufft3fftEPjPdi:
        /* <DEDUP_REMOVED lines=31> */
[----:B------:R-:W5:Y:S04]  /*01f0*/  LDG.E.128.CONSTANT R32, desc[UR8][R2.64+0x1010] ;  /* 0x0010100802207981 */ /* 0x000f68000c1e9d00 */
[----:B------:R-:W5:Y:S03]  /*0200*/  LDG.E.128.CONSTANT R28, desc[UR8][R2.64+0x1020] ;  /* 0x00102008021c7981 */ /* 0x000f66000c1e9d00 */
[----:B------:R-:W-:Y:S01]  /*0210*/  DFMA R6, R10, R12, R10 ;  /* 0x0000000c0a06722b */ /* 0x000fe2000000000a */
[----:B------:R0:W5:Y:S02]  /*0220*/  LDG.E.128.CONSTANT R24, desc[UR8][R2.64+0x1030] ;  /* 0x0010300802187981 */ /* 0x000164000c1e9d00 */
[----:B0-----:R-:W-:-:S02]  /*0230*/  LEA R3, R5, UR4, 0x6 ;  /* 0x0000000405037c11 */ /* 0x001fc4000f8e30ff */
[----:B------:R-:W-:Y:S01]  /*0240*/  LEA R2, R5, UR5, 0x6 ;  /* 0x0000000505027c11 */ /* 0x000fe2000f8e30ff */
[----:B------:R-:W-:Y:S06]  /*0250*/  @P0 BRA `(.L_x_7) ;  /* 0x0000000000180947 */ /* 0x000fec0003800000 */
[----:B------:R-:W-:-:S05]  /*0260*/  LOP3.LUT R4, R9, 0x7fffffff, RZ, 0xc0, !PT ;  /* 0x7fffffff09047812 */ /* 0x000fca00078ec0ff */
[----:B------:R-:W-:Y:S01]  /*0270*/  VIADD R10, R4, 0xfff00000 ;  /* 0xfff00000040a7836 */ /* 0x000fe20000000000 */
[----:B------:R-:W-:-:S07]  /*0280*/  MOV R4, 0x2a0 ;  /* 0x000002a000047802 */ /* 0x000fce0000000f00 */
[----:B-----5:R-:W-:Y:S05]  /*0290*/  CALL.REL.NOINC `($__internal_1_$__cuda_sm20_dblrcp_rn_slowpath_v3) ;  /* 0x0000002000507944 */ /* 0x020fea0003c00000 */
[----:B------:R-:W-:Y:S02]  /*02a0*/  IMAD.MOV.U32 R6, RZ, RZ, R8 ;  /* 0x000000ffff067224 */ /* 0x000fe400078e0008 */
[----:B------:R-:W-:-:S07]  /*02b0*/  IMAD.MOV.U32 R7, RZ, RZ, R9 ;  /* 0x000000ffff077224 */ /* 0x000fce00078e0009 */
.L_x_7:
        /* <DEDUP_REMOVED lines=51> */
[----:B------:R-:W-:-:S02]  /*05f0*/  DMUL R50, R30, R14 ;  /* 0x0000000e1e327228 */ /* 0x000fc40000000000 */
[----:B------:R-:W-:Y:S02]  /*0600*/  DMUL R34, R34, R20 ;  /* 0x0000001422227228 */ /* 0x000fe40000000000 */
[----:B------:R-:W-:Y:S02]  /*0610*/  DMUL R30, R30, R22 ;  /* 0x000000161e1e7228 */ /* 0x000fe40000000000 */
[C---:B------:R-:W-:Y:S02]  /*0620*/  DFMA R54, -R28.reuse, R16, R54 ;  /* 0x000000101c36722b */ /* 0x040fe40000000136 */
[----:B------:R-:W-:Y:S02]  /*0630*/  DFMA R16, R28, R8, R60 ;  /* 0x000000081c10722b */ /* 0x000fe4000000003c */
[C---:B------:R-:W-:Y:S02]  /*0640*/  DFMA R28, -R44.reuse, R18, R62 ;  /* 0x000000122c1c722b */ /* 0x040fe4000000013e */
[----:B------:R-:W-:-:S02]  /*0650*/  DFMA R18, R44, R10, R6 ;  /* 0x0000000a2c12722b */ /* 0x000fc40000000006 */
[----:B------:R-:W-:Y:S01]  /*0660*/  DFMA R58, -R42, R20, R58 ;  /* 0x000000142a3a722b */ /* 0x000fe2000000013a */
[----:B------:R-:W0:Y:S01]  /*0670*/  LDC.64 R6, c[0x4][RZ] ;  /* 0x01000000ff067b82 */ /* 0x000e220000000a00 */
[----:B------:R-:W-:Y:S02]  /*0680*/  DFMA R22, -R40, R22, R50 ;  /* 0x000000162816722b */ /* 0x000fe40000000132 */
[----:B------:R-:W-:Y:S02]  /*0690*/  DFMA R42, R42, R12, R34 ;  /* 0x0000000c2a2a722b */ /* 0x000fe40000000022 */
[----:B------:R-:W-:Y:S02]  /*06a0*/  DFMA R30, R40, R14, R30 ;  /* 0x0000000e281e722b */ /* 0x000fe4000000001e */
[C-C-:B------:R-:W-:Y:S02]  /*06b0*/  DADD R8, R52.reuse, -R54.reuse ;  /* 0x0000000034087229 */ /* 0x140fe40000000836 */
[----:B------:R-:W-:-:S02]  /*06c0*/  DADD R52, R52, R54 ;  /* 0x0000000034347229 */ /* 0x000fc40000000036 */
[C-C-:B------:R-:W-:Y:S02]  /*06d0*/  DADD R10, R26.reuse, -R28.reuse ;  /* 0x000000001a0a7229 */ /* 0x140fe4000000081c */
[----:B------:R-:W-:Y:S02]  /*06e0*/  DADD R54, R26, R28 ;  /* 0x000000001a367229 */ /* 0x000fe4000000001c */
[----:B------:R-:W-:Y:S02]  /*06f0*/  DADD R44, R24, -R58 ;  /* 0x00000000182c7229 */ /* 0x000fe4000000083a */
[----:B------:R-:W-:Y:S02]  /*0700*/  DADD R14, R48, -R18 ;  /* 0x00000000300e7229 */ /* 0x000fe40000000812 */
[----:B------:R-:W-:Y:S01]  /*0710*/  DADD R24, R24, R58 ;  /* 0x0000000018187229 */ /* 0x000fe2000000003a */
[----:B------:R-:W-:Y:S01]  /*0720*/  STS.128 [R3], R52 ;  /* 0x0000003403007388 */ /* 0x000fe20000000c00 */
[----:B------:R-:W-:Y:S01]  /*0730*/  DADD R12, R36, -R16 ;  /* 0x00000000240c7229 */ /* 0x000fe20000000810 */
[----:B------:R-:W-:Y:S01]  /*0740*/  LEA R59, R4, 0x2, 0x1 ;  /* 0x00000002043b7811 */ /* 0x000fe200078e08ff */
[----:B------:R-:W-:-:S02]  /*0750*/  DADD R18, R48, R18 ;  /* 0x0000000030127229 */ /* 0x000fc40000000012 */
[----:B------:R-:W-:Y:S02]  /*0760*/  DADD R26, R46, R22 ;  /* 0x000000002e1a7229 */ /* 0x000fe40000000016 */
[----:B------:R-:W-:Y:S01]  /*0770*/  DADD R16, R36, R16 ;  /* 0x0000000024107229 */ /* 0x000fe20000000010 */
[----:B0-----:R-:W-:Y:S01]  /*0780*/  IMAD.WIDE.U32 R58, R59, 0x20, R6 ;  /* 0x000000203b3a7825 */ /* 0x001fe200078e0006 */
        /* <DEDUP_REMOVED lines=255> */
[----:B------:R-:W3:Y:S01]  /*1780*/  LDG.E.ENL2.256 R20, R16, desc[UR8][R60.64+0x20] ;  /* 0xfe0001083c10797e */ /* 0x000ee20008121914 */
        /* <DEDUP_REMOVED lines=12> */
[----:B------:R-:W4:Y:S04]  /*1850*/  LDS.128 R44, [R57] ;  /* 0x00000000392c7984 */ /* 0x000f280000000c00 */
[----:B------:R-:W4:Y:S04]  /*1860*/  LDS.128 R48, [R57+0x10] ;  /* 0x0000100039307984 */ /* 0x000f280000000c00 */
[----:B------:R-:W4:Y:S01]  /*1870*/  LDS.128 R52, [R56+0x10] ;  /* 0x0000100038347984 */ /* 0x000f220000000c00 */
[----:B--2---:R-:W-:-:S02]  /*1880*/  DMUL R58, R8, R24 ;  /* 0x00000018083a7228 */ /* 0x004fc40000000000 */
[----:B0-----:R-:W-:Y:S02]  /*1890*/  DMUL R62, R14, R34 ;  /* 0x000000220e3e7228 */ /* 0x001fe40000000000 */
[----:B---3--:R-:W-:Y:S02]  /*18a0*/  DMUL R24, R16, R24 ;  /* 0x0000001810187228 */ /* 0x008fe40000000000 */
[----:B------:R-:W-:Y:S02]  /*18b0*/  DMUL R60, R18, R26 ;  /* 0x0000001a123c7228 */ /* 0x000fe40000000000 */
[----:B------:R-:W-:Y:S02]  /*18c0*/  DFMA R58, R16, -R28, R58 ;  /* 0x8000001c103a722b */ /* 0x000fe4000000003a */
[----:B------:R-:W-:Y:S02]  /*18d0*/  DMUL R16, R10, R26 ;  /* 0x0000001a0a107228 */ /* 0x000fe40000000000 */
[----:B------:R-:W-:-:S02]  /*18e0*/  DMUL R26, R12, R32 ;  /* 0x000000200c1a7228 */ /* 0x000fc40000000000 */
[----:B------:R-:W-:Y:S02]  /*18f0*/  DMUL R32, R20, R32 ;  /* 0x0000002014207228 */ /* 0x000fe40000000000 */
[----:B------:R-:W-:Y:S02]  /*1900*/  DMUL R34, R22, R34 ;  /* 0x0000002216227228 */ /* 0x000fe40000000000 */
[----:B------:R-:W-:Y:S02]  /*1910*/  DFMA R16, R18, -R30, R16 ;  /* 0x8000001e1210722b */ /* 0x000fe40000000010 */
[----:B------:R-:W-:Y:S02]  /*1920*/  DFMA R24, R8, R28, R24 ;  /* 0x0000001c0818722b */ /* 0x000fe40000000018 */
[----:B------:R-:W-:Y:S02]  /*1930*/  DFMA R60, R10, R30, R60 ;  /* 0x0000001e0a3c722b */ /* 0x000fe4000000003c */
[----:B-1----:R-:W-:-:S02]  /*1940*/  DFMA R26, R20, -R36, R26 ;  /* 0x80000024141a722b */ /* 0x002fc4000000001a */
[----:B------:R-:W-:Y:S02]  /*1950*/  DFMA R32, R12, R36, R32 ;  /* 0x000000240c20722b */ /* 0x000fe40000000020 */
[-C--:B------:R-:W-:Y:S02]  /*1960*/  DFMA R62, R22, -R38.reuse, R62 ;  /* 0x80000026163e722b */ /* 0x080fe4000000003e */
[----:B------:R-:W-:Y:S02]  /*1970*/  DFMA R34, R14, R38, R34 ;  /* 0x000000260e22722b */ /* 0x000fe40000000022 */
[----:B----4-:R-:W-:Y:S02]  /*1980*/  DADD R10, R42, -R16 ;  /* 0x000000002a0a7229 */ /* 0x010fe40000000810 */
[----:B------:R-:W-:Y:S02]  /*1990*/  DADD R8, R40, -R58 ;  /* 0x0000000028087229 */ /* 0x000fe4000000083a */
[----:B------:R-:W-:-:S02]  /*19a0*/  DADD R42, R42, R16 ;  /* 0x000000002a2a7229 */ /* 0x000fc40000000010 */
[----:B------:R-:W-:Y:S02]  /*19b0*/  DADD R40, R40, R58 ;  /* 0x0000000028287229 */ /* 0x000fe4000000003a */
[----:B------:R-:W-:Y:S01]  /*19c0*/  DADD R12, R44, -R24 ;  /* 0x000000002c0c7229 */ /* 0x000fe20000000818 */
[----:B------:R-:W-:Y:S01]  /*19d0*/  LEA R59, R4, 0x7e, 0x1 ;  /* 0x0000007e043b7811 */ /* 0x000fe200078e08ff */
[----:B------:R-:W-:Y:S02]  /*19e0*/  DADD R14, R46, -R60 ;  /* 0x000000002e0e7229 */ /* 0x000fe4000000083c */
[----:B------:R-:W-:Y:S01]  /*19f0*/  DADD R16, R48, -R32 ;  /* 0x0000000030107229 */ /* 0x000fe20000000820 */
[----:B------:R-:W-:Y:S01]  /*1a00*/  STS.128 [R56], R40 ;  /* 0x0000002838007388 */ /* 0x000fe20000000c00 */
[----:B------:R-:W-:Y:S01]  /*1a10*/  DADD R18, R50, -R34 ;  /* 0x0000000032127229 */ /* 0x000fe20000000822 */
[----:B------:R-:W-:Y:S01]  /*1a20*/  IMAD.WIDE.U32 R58, R59, 0x20, R6 ;  /* 0x000000203b3a7825 */ /* 0x000fe200078e0006 */
[----:B------:R-:W-:-:S02]  /*1a30*/  DADD R20, R52, R26 ;  /* 0x0000000034147229 */ /* 0x000fc4000000001a */
[----:B------:R-:W-:Y:S02]  /*1a40*/  DADD R22, R54, R62 ;  /* 0x0000000036167229 */ /* 0x000fe4000000003e */
[----:B------:R-:W-:Y:S02]  /*1a50*/  DADD R44, R44, R24 ;  /* 0x000000002c2c7229 */ /* 0x000fe40000000018 */
        /* <DEDUP_REMOVED lines=15> */
[----:B------:R-:W-:-:S05]  /*1b50*/  LOP3.LUT R5, R0, 0x7ffff80, RZ, 0xc0, !PT ;  /* 0x07ffff8000057812 */ /* 0x000fca00078ec0ff */
[----:B------:R-:W-:-:S05]  /*1b60*/  IMAD.IADD R5, R4, 0x1, R5 ;  /* 0x0000000104057824 */ /* 0x000fca00078e0205 */
[C---:B------:R-:W-:Y:S02]  /*1b70*/  LEA R4, R5.reuse, UR4, 0x5 ;  /* 0x0000000405047c11 */ /* 0x040fe4000f8e28ff */
[----:B------:R-:W-:-:S03]  /*1b80*/  LEA R5, R5, UR5, 0x5 ;  /* 0x0000000505057c11 */ /* 0x000fc6000f8e28ff */
        /* <DEDUP_REMOVED lines=9> */
[----:B---3--:R-:W-:Y:S02]  /*1c20*/  DMUL R56, R24, R8 ;  /* 0x0000000818387228 */ /* 0x008fe40000000000 */
[----:B------:R-:W-:Y:S01]  /*1c30*/  DMUL R60, R26, R10 ;  /* 0x0000000a1a3c7228 */ /* 0x000fe20000000000 */
[----:B------:R-:W2:Y:S03]  /*1c40*/  LDC R9, c[0x0][0x390] ;  /* 0x0000e400ff097b82 */ /* 0x000ea60000000800 */
[----:B0-----:R-:W-:Y:S02]  /*1c50*/  DFMA R58, R24, -R20, R58 ;  /* 0x80000014183a722b */ /* 0x001fe4000000003a */
[----:B------:R-:W-:Y:S02]  /*1c60*/  DMUL R24, R34, R10 ;  /* 0x0000000a22187228 */ /* 0x000fe40000000000 */
[----:B-1----:R-:W-:-:S02]  /*1c70*/  DMUL R10, R28, R12 ;  /* 0x0000000c1c0a7228 */ /* 0x002fc40000000000 */
[----:B------:R-:W-:Y:S02]  /*1c80*/  DMUL R62, R36, R12 ;  /* 0x0000000c243e7228 */ /* 0x000fe40000000000 */
[-C--:B------:R-:W-:Y:S02]  /*1c90*/  DMUL R12, R30, R14.reuse ;  /* 0x0000000e1e0c7228 */ /* 0x080fe40000000000 */
[----:B------:R-:W-:Y:S02]  /*1ca0*/  DMUL R14, R38, R14 ;  /* 0x0000000e260e7228 */ /* 0x000fe40000000000 */
[----:B------:R-:W-:Y:S02]  /*1cb0*/  DFMA R24, R26, -R22, R24 ;  /* 0x800000161a18722b */ /* 0x000fe40000000018 */
[----:B------:R-:W-:Y:S02]  /*1cc0*/  DFMA R56, R32, R20, R56 ;  /* 0x000000142038722b */ /* 0x000fe40000000038 */
[----:B------:R-:W-:-:S02]  /*1cd0*/  DFMA R60, R34, R22, R60 ;  /* 0x00000016223c722b */ /* 0x000fc4000000003c */
[-C--:B----4-:R-:W-:Y:S02]  /*1ce0*/  DFMA R10, R36, -R16.reuse, R10 ;  /* 0x80000010240a722b */ /* 0x090fe4000000000a */
[----:B------:R-:W-:Y:S02]  /*1cf0*/  DFMA R62, R28, R16, R62 ;  /* 0x000000101c3e722b */ /* 0x000fe4000000003e */
[-C--:B------:R-:W-:Y:S01]  /*1d00*/  DFMA R38, R38, -R18.reuse, R12 ;  /* 0x800000122626722b */ /* 0x080fe2000000000c */
[----:B--2---:R-:W-:Y:S01]  /*1d10*/  LEA.HI.SX32 R9, R9, R0, 0x1e ;  /* 0x0000000009097211 */ /* 0x004fe200078ff2ff */
[----:B------:R-:W-:Y:S02]  /*1d20*/  DFMA R30, R30, R18, R14 ;  /* 0x000000121e1e722b */ /* 0x000fe4000000000e */
[----:B------:R-:W-:Y:S01]  /*1d30*/  DADD R14, R42, -R24 ;  /* 0x000000002a0e7229 */ /* 0x000fe20000000818 */
[----:B------:R-:W-:Y:S01]  /*1d40*/  LEA R9, R9, 0xfffffffe, 0x1 ;  /* 0xfffffffe09097811 */ /* 0x000fe200078e08ff */
[----:B------:R-:W-:-:S02]  /*1d50*/  DADD R12, R40, -R58 ;  /* 0x00000000280c7229 */ /* 0x000fc4000000083a */
[----:B------:R-:W-:Y:S02]  /*1d60*/  DADD R42, R42, R24 ;  /* 0x000000002a2a7229 */ /* 0x000fe40000000018 */
[----:B------:R-:W-:Y:S01]  /*1d70*/  DADD R40, R40, R58 ;  /* 0x0000000028287229 */ /* 0x000fe2000000003a */
[----:B------:R-:W-:Y:S01]  /*1d80*/  IMAD.WIDE R6, R9, 0x20, R6 ;  /* 0x0000002009067825 */ /* 0x000fe200078e0206 */
[----:B------:R-:W-:Y:S02]  /*1d90*/  DADD R16, R44, -R56 ;  /* 0x000000002c107229 */ /* 0x000fe40000000838 */
[----:B------:R-:W-:Y:S02]  /*1da0*/  DADD R18, R46, -R60 ;  /* 0x000000002e127229 */ /* 0x000fe4000000083c */
[----:B------:R-:W-:Y:S01]  /*1db0*/  DADD R20, R48, -R62 ;  /* 0x0000000030147229 */ /* 0x000fe2000000083e */
[----:B------:R0:W-:Y:S01]  /*1dc0*/  STS.128 [R4], R40 ;  /* 0x0000002804007388 */ /* 0x0001e20000000c00 */
[----:B------:R-:W-:-:S02]  /*1dd0*/  DADD R22, R50, -R30 ;  /* 0x0000000032167229 */ /* 0x000fc4000000081e */
[----:B------:R-:W-:Y:S02]  /*1de0*/  DADD R24, R52, R10 ;  /* 0x0000000034187229 */ /* 0x000fe4000000000a */
[----:B------:R-:W-:Y:S02]  /*1df0*/  DADD R26, R54, R38 ;  /* 0x00000000361a7229 */ /* 0x000fe40000000026 */
[----:B------:R-:W-:Y:S02]  /*1e00*/  DADD R44, R44, R56 ;  /* 0x000000002c2c7229 */ /* 0x000fe40000000038 */
[----:B------:R-:W-:Y:S02]  /*1e10*/  DADD R46, R46, R60 ;  /* 0x000000002e2e7229 */ /* 0x000fe4000000003c */
[----:B------:R-:W-:Y:S01]  /*1e20*/  DADD R48, R48, R62 ;  /* 0x0000000030307229 */ /* 0x000fe2000000003e */
[----:B------:R-:W-:Y:S01]  /*1e30*/  STS.128 [R4+0x10], R24 ;  /* 0x0000101804007388 */ /* 0x000fe20000000c00 */
[----:B------:R-:W-:-:S02]  /*1e40*/  DADD R50, R50, R30 ;  /* 0x0000000032327229 */ /* 0x000fc4000000001e */
        /* <DEDUP_REMOVED lines=10> */
[----:B0-----:R-:W3:Y:S04]  /*1ef0*/  LDG.E.ENL2.256 R32, R40, desc[UR8][R6.64+0x20] ;  /* 0xfe0001080628797e */ /* 0x001ee80008121920 */
[----:B------:R-:W2:Y:S04]  /*1f00*/  LDS.128 R8, [R3+0x10] ;  /* 0x0000100003087984 */ /* 0x000ea80000000c00 */
[----:B------:R-:W0:Y:S04]  /*1f10*/  LDS.128 R52, [R3] ;  /* 0x0000000003347984 */ /* 0x000e280000000c00 */
[----:B------:R-:W1:Y:S04]  /*1f20*/  LDS.128 R24, [R2] ;  /* 0x0000000002187984 */ /* 0x000e680000000c00 */
[----:B------:R-:W4:Y:S01]  /*1f30*/  LDS.128 R12, [R2+0x10] ;  /* 0x00001000020c7984 */ /* 0x000f220000000c00 */
[----:B--2---:R-:W-:-:S02]  /*1f40*/  DMUL R20, R8, R28 ;  /* 0x0000001c08147228 */ /* 0x004fc40000000000 */
[----:B0-----:R-:W-:Y:S02]  /*1f50*/  DMUL R44, R52, R36 ;  /* 0x00000024342c7228 */ /* 0x001fe40000000000 */
[----:B---3--:R-:W-:Y:S02]  /*1f60*/  DMUL R22, R8, R32 ;  /* 0x0000002008167228 */ /* 0x008fe40000000000 */
[----:B------:R-:W-:Y:S02]  /*1f70*/  DMUL R18, R54, R38 ;  /* 0x0000002636127228 */ /* 0x000fe40000000000 */
[----:B------:R-:W-:Y:S02]  /*1f80*/  DMUL R8, R10, R30 ;  /* 0x0000001e0a087228 */ /* 0x000fe40000000000 */
[----:B------:R-:W-:Y:S02]  /*1f90*/  DMUL R52, R52, R40 ;  /* 0x0000002834347228 */ /* 0x000fe40000000000 */
[----:B------:R-:W-:-:S02]  /*1fa0*/  DMUL R54, R54, R42 ;  /* 0x0000002a36367228 */ /* 0x000fc40000000000 */
[----:B------:R-:W-:Y:S02]  /*1fb0*/  DMUL R10, R10, R34 ;  /* 0x000000220a0a7228 */ /* 0x000fe40000000000 */
[----:B-1----:R-:W-:Y:S02]  /*1fc0*/  DFMA R18, -R26, R42, R18 ;  /* 0x0000002a1a12722b */ /* 0x002fe40000000112 */
[----:B------:R-:W-:Y:S02]  /*1fd0*/  DFMA R16, R24, R36, R52 ;  /* 0x000000241810722b */ /* 0x000fe40000000034 */
[----:B------:R-:W-:Y:S02]  /*1fe0*/  DFMA R54, R26, R38, R54 ;  /* 0x000000261a36722b */ /* 0x000fe40000000036 */
[C---:B----4-:R-:W-:Y:S02]  /*1ff0*/  DFMA R32, -R12.reuse, R32, R20 ;  /* 0x000000200c20722b */ /* 0x050fe40000000114 */
[----:B------:R-:W-:Y:S01]  /*2000*/  DFMA R22, R12, R28, R22 ;  /* 0x0000001c0c16722b */ /* 0x000fe20000000016 */
[----:B------:R-:W0:Y:S01]  /*2010*/  LDC.64 R20, c[0x0][0x380] ;  /* 0x0000e000ff147b82 */ /* 0x000e220000000a00 */
[C---:B------:R-:W-:Y:S01]  /*2020*/  DFMA R8, -R14.reuse, R34, R8 ;  /* 0x000000220e08722b */ /* 0x040fe20000000108 */
[----:B------:R-:W-:Y:S01]  /*2030*/  F2I.S64.F64.TRUNC R18, R18 ;  /* 0x0000001200127311 */ /* 0x000fe2000030d900 */
[----:B------:R-:W-:-:S02]  /*2040*/  DFMA R10, R14, R30, R10 ;  /* 0x0000001e0e0a722b */ /* 0x000fc4000000000a */
[----:B------:R-:W-:Y:S01]  /*2050*/  DFMA R44, -R24, R40, R44 ;  /* 0x00000028182c722b */ /* 0x000fe2000000012c */
[----:B------:R-:W-:Y:S04]  /*2060*/  LDS.128 R28, [R2+0x20] ;  /* 0x00002000021c7984 */ /* 0x000fe80000000c00 */
[----:B------:R-:W1:Y:S01]  /*2070*/  F2I.S64.F64.TRUNC R16, R16 ;  /* 0x0000001000107311 */ /* 0x000e62000030d900 */
[----:B------:R-:W2:Y:S04]  /*2080*/  LDS.128 R40, [R3+0x20] ;  /* 0x0000200003287984 */ /* 0x000ea80000000c00 */
[----:B------:R-:W3:Y:S03]  /*2090*/  LDS.128 R24, [R3+0x30] ;  /* 0x0000300003187984 */ /* 0x000ee60000000c00 */
[----:B------:R4:W4:Y:S01]  /*20a0*/  F2I.S64.F64.TRUNC R4, R44 ;  /* 0x0000002c00047311 */ /* 0x000922000030d900 */
[----:B0-----:R-:W-:-:S07]  /*20b0*/  IMAD.WIDE R20, R0, 0x10, R20 ;  /* 0x0000001000147825 */ /* 0x001fce00078e0214 */
[----:B------:R-:W0:Y:S01]  /*20c0*/  F2I.S64.F64.TRUNC R54, R54 ;  /* 0x0000003600367311 */ /* 0x000e22000030d900 */
[----:B-1----:R-:W-:Y:S02]  /*20d0*/  IMAD.MOV.U32 R48, RZ, RZ, R16 ;  /* 0x000000ffff307224 */ /* 0x002fe400078e0010 */
[----:B----4-:R-:W-:Y:S02]  /*20e0*/  IMAD.MOV.U32 R45, RZ, RZ, R18 ;  /* 0x000000ffff2d7224 */ /* 0x010fe400078e0012 */
[----:B------:R-:W-:-:S03]  /*20f0*/  IMAD.MOV.U32 R44, RZ, RZ, R4 ;  /* 0x000000ffff2c7224 */ /* 0x000fc600078e0004 */
[----:B------:R-:W1:Y:S01]  /*2100*/  F2I.S64.F64.TRUNC R32, R32 ;  /* 0x0000002000207311 */ /* 0x000e62000030d900 */
[----:B0-----:R-:W-:-:S07]  /*2110*/  IMAD.MOV.U32 R49, RZ, RZ, R54 ;  /* 0x000000ffff317224 */ /* 0x001fce00078e0036 */
[----:B------:R-:W0:Y:S01]  /*2120*/  F2I.S64.F64.TRUNC R22, R22 ;  /* 0x0000001600167311 */ /* 0x000e22000030d900 */
[----:B-1----:R-:W-:-:S07]  /*2130*/  IMAD.MOV.U32 R46, RZ, RZ, R32 ;  /* 0x000000ffff2e7224 */ /* 0x002fce00078e0020 */
[----:B------:R-:W1:Y:S01]  /*2140*/  F2I.S64.F64.TRUNC R8, R8 ;  /* 0x0000000800087311 */ /* 0x000e62000030d900 */
[----:B------:R4:W4:Y:S01]  /*2150*/  LDS.128 R32, [R2+0x30] ;  /* 0x0000300002207984 */ /* 0x0009220000000c00 */
[----:B0-----:R-:W-:-:S06]  /*2160*/  IMAD.MOV.U32 R50, RZ, RZ, R22 ;  /* 0x000000ffff327224 */ /* 0x001fcc00078e0016 */
[----:B------:R-:W0:Y:S01]  /*2170*/  F2I.S64.F64.TRUNC R10, R10 ;  /* 0x0000000a000a7311 */ /* 0x000e22000030d900 */
[----:B-1----:R-:W-:-:S05]  /*2180*/  IMAD.MOV.U32 R47, RZ, RZ, R8 ;  /* 0x000000ffff2f7224 */ /* 0x002fca00078e0008 */
[----:B------:R-:W-:Y:S01]  /*2190*/  STG.E.128 desc[UR8][R20.64], R44 ;  /* 0x0000002c14007986 */ /* 0x000fe2000c101d08 */
[----:B0-----:R-:W-:-:S05]  /*21a0*/  IMAD.MOV.U32 R51, RZ, RZ, R10 ;  /* 0x000000ffff337224 */ /* 0x001fca00078e000a */
[----:B------:R-:W-:Y:S04]  /*21b0*/  STG.E.128 desc[UR8][R20.64+0x800], R48 ;  /* 0x0008003014007986 */ /* 0x000fe8000c101d08 */
[----:B------:R-:W2:Y:S04]  /*21c0*/  LDG.E.ENL2.256 R8, R12, desc[UR8][R6.64+0x40] ;  /* 0xfe000208060c797e */ /* 0x000ea80008121908 */
[----:B------:R-:W3:Y:S01]  /*21d0*/  LDG.E.ENL2.256 R16, R36, desc[UR8][R6.64+0x60] ;  /* 0xfe0003080624797e */ /* 0x000ee20008121910 */
[----:B--2---:R-:W-:Y:S02]  /*21e0*/  DMUL R4, R40, R12 ;  /* 0x0000000c28047228 */ /* 0x004fe40000000000 */
[----:B------:R-:W-:-:S02]  /*21f0*/  DMUL R22, R42, R14 ;  /* 0x0000000e2a167228 */ /* 0x000fc40000000000 */
[----:B---3--:R-:W-:Y:S02]  /*2200*/  DMUL R40, R40, R36 ;  /* 0x0000002428287228 */ /* 0x008fe40000000000 */
[----:B------:R-:W-:Y:S02]  /*2210*/  DMUL R42, R42, R38 ;  /* 0x000000262a2a7228 */ /* 0x000fe40000000000 */
[----:B------:R-:W-:Y:S02]  /*2220*/  DMUL R6, R24, R8 ;  /* 0x0000000818067228 */ /* 0x000fe40000000000 */
[----:B----4-:R-:W-:Y:S02]  /*2230*/  DMUL R2, R26, R10 ;  /* 0x0000000a1a027228 */ /* 0x010fe40000000000 */
[----:B------:R-:W-:Y:S02]  /*2240*/  DMUL R24, R24, R16 ;  /* 0x0000001018187228 */ /* 0x000fe40000000000 */
[----:B------:R-:W-:-:S02]  /*2250*/  DMUL R26, R26, R18 ;  /* 0x000000121a1a7228 */ /* 0x000fc40000000000 */
[----:B------:R-:W-:Y:S02]  /*2260*/  DFMA R40, R28, R12, R40 ;  /* 0x0000000c1c28722b */ /* 0x000fe40000000028 */
[----:B------:R-:W-:Y:S02]  /*2270*/  DFMA R42, R30, R14, R42 ;  /* 0x0000000e1e2a722b */ /* 0x000fe4000000002a */
[----:B------:R-:W-:Y:S02]  /*2280*/  DFMA R4, -R28, R36, R4 ;  /* 0x000000241c04722b */ /* 0x000fe40000000104 */
[----:B------:R-:W-:Y:S02]  /*2290*/  DFMA R22, -R30, R38, R22 ;  /* 0x000000261e16722b */ /* 0x000fe40000000116 */
[C---:B------:R-:W-:Y:S02]  /*22a0*/  DFMA R6, -R32.reuse, R16, R6 ;  /* 0x000000102006722b */ /* 0x040fe40000000106 */
[----:B------:R-:W-:Y:S01]  /*22b0*/  DFMA R24, R32, R8, R24 ;  /* 0x000000082018722b */ /* 0x000fe20000000018 */
[----:B------:R-:W-:Y:S01]  /*22c0*/  F2I.S64.F64.TRUNC R40, R40 ;  /* 0x0000002800287311 */ /* 0x000fe2000030d900 */
[----:B------:R-:W-:-:S02]  /*22d0*/  DFMA R2, -R34, R18, R2 ;  /* 0x000000122202722b */ /* 0x000fc40000000102 */
[----:B------:R-:W-:-:S05]  /*22e0*/  DFMA R26, R34, R10, R26 ;  /* 0x0000000a221a722b */ /* 0x000fca000000001a */
[----:B------:R-:W0:Y:S08]  /*22f0*/  F2I.S64.F64.TRUNC R42, R42 ;  /* 0x0000002a002a7311 */ /* 0x000e30000030d900 */
[----:B------:R-:W-:Y:S01]  /*2300*/  F2I.S64.F64.TRUNC R4, R4 ;  /* 0x0000000400047311 */ /* 0x000fe2000030d900 */
[----:B0-----:R-:W-:-:S07]  /*2310*/  IMAD.MOV.U32 R41, RZ, RZ, R42 ;  /* 0x000000ffff297224 */ /* 0x001fce00078e002a */
[----:B------:R-:W0:Y:S08]  /*2320*/  F2I.S64.F64.TRUNC R22, R22 ;  /* 0x0000001600167311 */ /* 0x000e30000030d900 */
[----:B------:R-:W-:Y:S01]  /*2330*/  F2I.S64.F64.TRUNC R6, R6 ;  /* 0x0000000600067311 */ /* 0x000fe2000030d900 */
[----:B0-----:R-:W-:-:S07]  /*2340*/  IMAD.MOV.U32 R5, RZ, RZ, R22 ;  /* 0x000000ffff057224 */ /* 0x001fce00078e0016 */
[----:B------:R-:W0:Y:S08]  /*2350*/  F2I.S64.F64.TRUNC R24, R24 ;  /* 0x0000001800187311 */ /* 0x000e30000030d900 */
[----:B------:R-:W1:Y:S01]  /*2360*/  F2I.S64.F64.TRUNC R2, R2 ;  /* 0x0000000200027311 */ /* 0x000e62000030d900 */
[----:B0-----:R-:W-:-:S07]  /*2370*/  IMAD.MOV.U32 R42, RZ, RZ, R24 ;  /* 0x000000ffff2a7224 */ /* 0x001fce00078e0018 */
[----:B------:R-:W0:Y:S01]  /*2380*/  F2I.S64.F64.TRUNC R26, R26 ;  /* 0x0000001a001a7311 */ /* 0x000e22000030d900 */
[----:B-1----:R-:W-:-:S05]  /*2390*/  IMAD.MOV.U32 R7, RZ, RZ, R2 ;  /* 0x000000ffff077224 */ /* 0x002fca00078e0002 */
[----:B------:R-:W-:Y:S01]  /*23a0*/  STG.E.128 desc[UR8][R20.64+0x10], R4 ;  /* 0x0000100414007986 */ /* 0x000fe2000c101d08 */
[----:B0-----:R-:W-:-:S05]  /*23b0*/  IMAD.MOV.U32 R43, RZ, RZ, R26 ;  /* 0x000000ffff2b7224 */ /* 0x001fca00078e001a */
[----:B------:R-:W-:Y:S01]  /*23c0*/  STG.E.128 desc[UR8][R20.64+0x810], R40 ;  /* 0x0008102814007986 */ /* 0x000fe2000c101d08 */
[----:B------:R-:W-:Y:S05]  /*23d0*/  EXIT ;  /* 0x000000000000794d */ /* 0x000fea0003800000 */
        .weak           $__internal_1_$__cuda_sm20_dblrcp_rn_slowpath_v3
        .type           $__internal_1_$__cuda_sm20_dblrcp_rn_slowpath_v3,@function
        .size           $__internal_1_$__cuda_sm20_dblrcp_rn_slowpath_v3,(.L_x_13 - $__internal_1_$__cuda_sm20_dblrcp_rn_slowpath_v3)
$__internal_1_$__cuda_sm20_dblrcp_rn_slowpath_v3:
        /* <DEDUP_REMOVED lines=25> */
.L_x_10:
        /* <DEDUP_REMOVED lines=10> */
.L_x_8:
[----:B------:R-:W-:Y:S01]  /*2610*/  LOP3.LUT R9, R7, 0x80000, RZ, 0xfc, !PT ;  /* 0x0008000007097812 */ /* 0x000fe200078efcff */
[----:B------:R-:W-:-:S07]  /*2620*/  IMAD.MOV.U32 R8, RZ, RZ, R6 ;  /* 0x000000ffff087224 */ /* 0x000fce00078e0006 */
.L_x_9:
[----:B------:R-:W-:Y:S02]  /*2630*/  IMAD.MOV.U32 R6, RZ, RZ, R4 ;  /* 0x000000ffff067224 */ /* 0x000fe400078e0004 */
[----:B------:R-:W-:-:S04]  /*2640*/  IMAD.MOV.U32 R7, RZ, RZ, 0x0 ;  /* 0x00000000ff077424 */ /* 0x000fc800078e00ff */
[----:B------:R-:W-:Y:S05]  /*2650*/  RET.REL.NODEC R6 `(_ZN5cufft3fftEPjPdi) ;  /* 0xffffffd806687950 */ /* 0x000fea0003c3ffff */
.L_x_11:
        /* <DEDUP_REMOVED lines=10> */
.L_x_13:


//--------------------- .nv.shared._ZN5cufft4ifftEPdPmi --------------------------
	.section	.nv.shared._ZN5cufft4ifftEPdPmi,"aw",@nobits
	.sectionflags	@""
	.align	16
.nv.shared._ZN5cufft4ifftEPdPmi:
	.zero		17408


//--------------------- .nv.shared.reserved.0     --------------------------
	.section	.nv.shared.reserved.0,"aw",@nobits
	.weak		__nv_reservedSMEM_offset_0_alias
	.size		__nv_reservedSMEM_offset_0_alias, 0, 64
	.other		__nv_reservedSMEM_offset_0_alias,@"STO_CUDA_RESERVED_SHARED STV_DEFAULT"
__nv_reservedSMEM_offset_0_alias:
	.zero		0
	.zero		64


//--------------------- .nv.global                --------------------------
	.section	.nv.global,"aw",@nobits
	.align	32
.nv.global:
	.type		tables_direct_d,@object
	.size		tables_direct_d,(tables_reverse_d - tables_direct_d)
tables_direct_d:
	.zero		16384
	.type		tables_reverse_d,@object
	.size		tables_reverse_d,(tables_direct_d64 - tables_reverse_d)
tables_reverse_d:
	.zero		16384
	.type		tables_direct_d64,@object
	.size		tables_direct_d64,(tables_reverse_d64 - tables_direct_d64)
tables_direct_d64:
	.zero		32768
	.type		tables_reverse_d64,@object
	.size		tables_reverse_d64,(Syncin1 - tables_reverse_d64)
tables_reverse_d64:
	.zero		32768
	.type		Syncin1,@object
	.size		Syncin1,(Syncout1 - Syncin1)
Syncin1:
	.zero		24
	.type		Syncout1,@object
	.size		Syncout1,(.L_5 - Syncout1)
Syncout1:
	.zero		24
.L_5:


//--------------------- .nv.shared._ZN5cufft3fftEPmPdi --------------------------
	.section	.nv.shared._ZN5cufft3fftEPmPdi,"aw",@nobits
	.sectionflags	@""
	.align	16
.nv.shared._ZN5cufft3fftEPmPdi:
	.zero		17408


//--------------------- .nv.shared._ZN5cufft4ifftEPdPji --------------------------
	.section	.nv.shared._ZN5cufft4ifftEPdPji,"aw",@nobits
	.sectionflags	@""
	.align	16
.nv.shared._ZN5cufft4ifftEPdPji:
	.zero		9216


//--------------------- .nv.shared._ZN5cufft3fftEPjPdi --------------------------
	.section	.nv.shared._ZN5cufft3fftEPjPdi,"aw",@nobits
	.sectionflags	@""
	.align	16
.nv.shared._ZN5cufft3fftEPjPdi:
	.zero		9216


//--------------------- .nv.constant0._ZN5cufft4ifftEPdPmi --------------------------
	.section	.nv.constant0._ZN5cufft4ifftEPdPmi,"a",@progbits
	.sectionflags	@""
	.align	4
.nv.constant0._ZN5cufft4ifftEPdPmi:
	.zero		916


//--------------------- .nv.constant0._ZN5cufft3fftEPmPdi --------------------------
	.section	.nv.constant0._ZN5cufft3fftEPmPdi,"a",@progbits
	.sectionflags	@""
	.align	4
.nv.constant0._ZN5cufft3fftEPmPdi:
	.zero		916


//--------------------- .nv.constant0._ZN5cufft4ifftEPdPji --------------------------
	.section	.nv.constant0._ZN5cufft4ifftEPdPji,"a",@progbits
	.sectionflags	@""
	.align	4
.nv.constant0._ZN5cufft4ifftEPdPji:
	.zero		916


//--------------------- .nv.constant0._ZN5cufft3fftEPjPdi --------------------------
	.section	.nv.constant0._ZN5cufft3fftEPjPdi,"a",@progbits
	.sectionflags	@""
	.align	4
.nv.constant0._ZN5cufft3fftEPjPdi:
	.zero		916


//--------------------- SYMBOLS --------------------------

	.type		.nv.reservedSmem.offset0,@object
	.size		.nv.reservedSmem.offset0,0x4
	.type		.nv.reservedSmem.cap,@object
	.size		.nv.reservedSmem.cap,0x4
